	.headerflags	@"EF_CUDA_TEXMODE_UNIFIED EF_CUDA_64BIT_ADDRESS EF_CUDA_ACCELERATORS EF_CUDA_SM90 EF_CUDA_VIRTUAL_SM(EF_CUDA_SM90)"
	.elftype	@"ET_EXEC"


//--------------------- .nv.info                  --------------------------
	.section	.nv.info,"",@"SHT_CUDA_INFO"
	.align	4


	//----- nvinfo : EIATTR_REGCOUNT
	.align		4
        /*0000*/ 	.byte	0x04, 0x2f
        /*0002*/ 	.short	(.L_1 - .L_0)
	.align		4
.L_0:
        /*0004*/ 	.word	index@(triton_red_fused__unsafe_index_convolution_native_group_norm_35)
        /*0008*/ 	.word	0x0000005a


	//----- nvinfo : EIATTR_MIN_STACK_SIZE
	.align		4
.L_1:
        /*000c*/ 	.byte	0x04, 0x12
        /*000e*/ 	.short	(.L_3 - .L_2)
	.align		4
.L_2:
        /*0010*/ 	.word	index@(triton_red_fused__unsafe_index_convolution_native_group_norm_35)
        /*0014*/ 	.word	0x00000000


	//----- nvinfo : EIATTR_FRAME_SIZE
	.align		4
.L_3:
        /*0018*/ 	.byte	0x04, 0x11
        /*001a*/ 	.short	(.L_5 - .L_4)
	.align		4
.L_4:
        /*001c*/ 	.word	index@(triton_red_fused__unsafe_index_convolution_native_group_norm_35)
        /*0020*/ 	.word	0x00000000


	//----- nvinfo : EIATTR_MIN_STACK_SIZE
	.align		4
.L_5:
        /*0024*/ 	.byte	0x04, 0x12
        /*0026*/ 	.short	(.L_7 - .L_6)
	.align		4
.L_6:
        /*0028*/ 	.word	index@(triton_red_fused__unsafe_index_convolution_native_group_norm_35)
        /*002c*/ 	.word	0x00000000
.L_7:


//--------------------- .nv.info.triton_red_fused__unsafe_index_convolution_native_group_norm_35 --------------------------
	.section	.nv.info.triton_red_fused__unsafe_index_convolution_native_group_norm_35,"",@"SHT_CUDA_INFO"
	.sectionflags	@""
	.align	4


	//----- nvinfo : EIATTR_CUDA_API_VERSION
	.align		4
        /*0000*/ 	.byte	0x04, 0x37
        /*0002*/ 	.short	(.L_9 - .L_8)
.L_8:
        /*0004*/ 	.word	0x0000007c


	//----- nvinfo : EIATTR_KPARAM_INFO
	.align		4
.L_9:
        /*0008*/ 	.byte	0x04, 0x17
        /*000a*/ 	.short	(.L_11 - .L_10)
.L_10:
        /*000c*/ 	.word	0x00000000
        /*0010*/ 	.short	0x0008
        /*0012*/ 	.short	0x003c
        /*0014*/ 	.byte	0x00, 0xf0, 0x11, 0x00


	//----- nvinfo : EIATTR_KPARAM_INFO
	.align		4
.L_11:
        /*0018*/ 	.byte	0x04, 0x17
        /*001a*/ 	.short	(.L_13 - .L_12)
.L_12:
        /*001c*/ 	.word	0x00000000
        /*0020*/ 	.short	0x0007
        /*0022*/ 	.short	0x0038
        /*0024*/ 	.byte	0x00, 0xf0, 0x11, 0x00


	//----- nvinfo : EIATTR_KPARAM_INFO
	.align		4
.L_13:
        /*0028*/ 	.byte	0x04, 0x17
        /*002a*/ 	.short	(.L_15 - .L_14)
.L_14:
        /*002c*/ 	.word	0x00000000
        /*0030*/ 	.short	0x0006
        /*0032*/ 	.short	0x0030
        /*0034*/ 	.byte	0x00, 0xf4, 0x21, 0x00


	//----- nvinfo : EIATTR_KPARAM_INFO
	.align		4
.L_15:
        /*0038*/ 	.byte	0x04, 0x17
        /*003a*/ 	.short	(.L_17 - .L_16)
.L_16:
        /*003c*/ 	.word	0x00000000
        /*0040*/ 	.short	0x0005
        /*0042*/ 	.short	0x0028
        /*0044*/ 	.byte	0x00, 0xf4, 0x21, 0x00


	//----- nvinfo : EIATTR_KPARAM_INFO
	.align		4
.L_17:
        /*0048*/ 	.byte	0x04, 0x17
        /*004a*/ 	.short	(.L_19 - .L_18)
.L_18:
        /*004c*/ 	.word	0x00000000
        /*0050*/ 	.short	0x0004
        /*0052*/ 	.short	0x0020
        /*0054*/ 	.byte	0x00, 0xf4, 0x21, 0x00


	//----- nvinfo : EIATTR_KPARAM_INFO
	.align		4
.L_19:
        /*0058*/ 	.byte	0x04, 0x17
        /*005a*/ 	.short	(.L_21 - .L_20)
.L_20:
        /*005c*/ 	.word	0x00000000
        /*0060*/ 	.short	0x0003
        /*0062*/ 	.short	0x0018
        /*0064*/ 	.byte	0x00, 0xf4, 0x21, 0x00


	//----- nvinfo : EIATTR_KPARAM_INFO
	.align		4
.L_21:
        /*0068*/ 	.byte	0x04, 0x17
        /*006a*/ 	.short	(.L_23 - .L_22)
.L_22:
        /*006c*/ 	.word	0x00000000
        /*0070*/ 	.short	0x0002
        /*0072*/ 	.short	0x0010
        /*0074*/ 	.byte	0x00, 0xf4, 0x21, 0x00


	//----- nvinfo : EIATTR_KPARAM_INFO
	.align		4
.L_23:
        /*0078*/ 	.byte	0x04, 0x17
        /*007a*/ 	.short	(.L_25 - .L_24)
.L_24:
        /*007c*/ 	.word	0x00000000
        /*0080*/ 	.short	0x0001
        /*0082*/ 	.short	0x0008
        /*0084*/ 	.byte	0x00, 0xf4, 0x21, 0x00


	//----- nvinfo : EIATTR_KPARAM_INFO
	.align		4
.L_25:
        /*0088*/ 	.byte	0x04, 0x17
        /*008a*/ 	.short	(.L_27 - .L_26)
.L_26:
        /*008c*/ 	.word	0x00000000
        /*0090*/ 	.short	0x0000
        /*0092*/ 	.short	0x0000
        /*0094*/ 	.byte	0x00, 0xf4, 0x21, 0x00


	//----- nvinfo : EIATTR_SPARSE_MMA_MASK
	.align		4
.L_27:
        /*0098*/ 	.byte	0x03, 0x50
        /*009a*/ 	.short	0x0000


	//----- nvinfo : EIATTR_MAXREG_COUNT
	.align		4
        /*009c*/ 	.byte	0x03, 0x1b
        /*009e*/ 	.short	0x0080


	//----- nvinfo : EIATTR_COOP_GROUP_MASK_REGIDS
	.align		4
        /*00a0*/ 	.byte	0x04, 0x29
        /*00a2*/ 	.short	(.L_29 - .L_28)


	//   ....[0]....
.L_28:
        /*00a4*/ 	.word	0xffffffff


	//   ....[1]....
        /*00a8*/ 	.word	0xffffffff


	//   ....[2]....
        /*00ac*/ 	.word	0xffffffff


	//   ....[3]....
        /*00b0*/ 	.word	0xffffffff


	//   ....[4]....
        /*00b4*/ 	.word	0xffffffff


	//   ....[5]....
        /*00b8*/ 	.word	0xffffffff


	//   ....[6]....
        /*00bc*/ 	.word	0xffffffff


	//   ....[7]....
        /*00c0*/ 	.word	0xffffffff


	//   ....[8]....
        /*00c4*/ 	.word	0xffffffff


	//----- nvinfo : EIATTR_COOP_GROUP_INSTR_OFFSETS
	.align		4
.L_29:
        /*00c8*/ 	.byte	0x04, 0x28
        /*00ca*/ 	.short	(.L_31 - .L_30)


	//   ....[0]....
.L_30:
        /*00cc*/ 	.word	0x00002740


	//   ....[1]....
        /*00d0*/ 	.word	0x00002750


	//   ....[2]....
        /*00d4*/ 	.word	0x00002760


	//   ....[3]....
        /*00d8*/ 	.word	0x000027a0


	//   ....[4]....
        /*00dc*/ 	.word	0x00002890


	//   ....[5]....
        /*00e0*/ 	.word	0x00002940


	//   ....[6]....
        /*00e4*/ 	.word	0x00002960


	//   ....[7]....
        /*00e8*/ 	.word	0x00002a30


	//   ....[8]....
        /*00ec*/ 	.word	0x00002a80


	//----- nvinfo : EIATTR_EXIT_INSTR_OFFSETS
	.align		4
.L_31:
        /*00f0*/ 	.byte	0x04, 0x1c
        /*00f2*/ 	.short	(.L_33 - .L_32)


	//   ....[0]....
.L_32:
        /*00f4*/ 	.word	0x00002c10


	//   ....[1]....
        /*00f8*/ 	.word	0x00002c60


	//----- nvinfo : EIATTR_REQNTID
	.align		4
.L_33:
        /*00fc*/ 	.byte	0x04, 0x10
        /*00fe*/ 	.short	(.L_35 - .L_34)
.L_34:
        /*0100*/ 	.word	0x00000200
        /*0104*/ 	.word	0x00000001
        /*0108*/ 	.word	0x00000001


	//----- nvinfo : EIATTR_CBANK_PARAM_SIZE
	.align		4
.L_35:
        /*010c*/ 	.byte	0x03, 0x19
        /*010e*/ 	.short	0x0040


	//----- nvinfo : EIATTR_PARAM_CBANK
	.align		4
        /*0110*/ 	.byte	0x04, 0x0a
        /*0112*/ 	.short	(.L_37 - .L_36)
	.align		4
.L_36:
        /*0114*/ 	.word	index@(.nv.constant0.triton_red_fused__unsafe_index_convolution_native_group_norm_35)
        /*0118*/ 	.short	0x0210
        /*011a*/ 	.short	0x0040


	//----- nvinfo : EIATTR_SW_WAR
	.align		4
.L_37:
        /*011c*/ 	.byte	0x04, 0x36
        /*011e*/ 	.short	(.L_39 - .L_38)
.L_38:
        /*0120*/ 	.word	0x00000008
.L_39:


//--------------------- .nv.callgraph             --------------------------
	.section	.nv.callgraph,"",@"SHT_CUDA_CALLGRAPH"
	.align	4
	.sectionentsize	8
	.align		4
        /*0000*/ 	.word	0x00000000
	.align		4
        /*0004*/ 	.word	0xffffffff
	.align		4
        /*0008*/ 	.word	0x00000000
	.align		4
        /*000c*/ 	.word	0xfffffffe
	.align		4
        /*0010*/ 	.word	0x00000000
	.align		4
        /*0014*/ 	.word	0xfffffffd
	.align		4
        /*0018*/ 	.word	0x00000000
	.align		4
        /*001c*/ 	.word	0xfffffffc


//--------------------- .text.triton_red_fused__unsafe_index_convolution_native_group_norm_35 --------------------------
	.section	.text.triton_red_fused__unsafe_index_convolution_native_group_norm_35,"ax",@progbits
	.sectionflags	@"SHF_BARRIERS=1"
	.align	128
        .global         triton_red_fused__unsafe_index_convolution_native_group_norm_35
        .type           triton_red_fused__unsafe_index_convolution_native_group_norm_35,@function
        .size           triton_red_fused__unsafe_index_convolution_native_group_norm_35,(.L_x_3 - triton_red_fused__unsafe_index_convolution_native_group_norm_35)
        .other          triton_red_fused__unsafe_index_convolution_native_group_norm_35,@"STO_CUDA_ENTRY STV_DEFAULT"
triton_red_fused__unsafe_index_convolution_native_group_norm_35:
.text.triton_red_fused__unsafe_index_convolution_native_group_norm_35:
[----:B------:R-:W0:Y:S02]  /*0000*/  LDC R1, c[0x0][0x28] ;  /* 0x00000a00ff017b82 */ /* 0x000e240000000800 */
[----:B------:R-:W1:Y:S01]  /*0010*/  S2R R6, SR_CTAID.X ;  /* 0x0000000000067919 */ /* 0x000e620000002500 */
[----:B------:R-:W2:Y:S01]  /*0020*/  LDC.64 R2, c[0x0][0x220] ;  /* 0x00008800ff027b82 */ /* 0x000ea20000000a00 */
[----:B------:R-:W-:Y:S01]  /*0030*/  IMAD.MOV.U32 R35, RZ, RZ, RZ ;  /* 0x000000ffff237224 */ /* 0x000fe200078e00ff */
[----:B------:R-:W-:Y:S01]  /*0040*/  ULDC.64 UR8, c[0x0][0x208] ;  /* 0x0000820000087ab9 */ /* 0x000fe20000000a00 */
[----:B------:R-:W3:Y:S05]  /*0050*/  S2R R0, SR_TID.X ;  /* 0x0000000000007919 */ /* 0x000eea0000002100 */
[----:B------:R-:W4:Y:S01]  /*0060*/  S2UR UR5, SR_CgaCtaId ;  /* 0x00000000000579c3 */ /* 0x000f220000008800 */
[----:B------:R-:W-:Y:S01]  /*0070*/  UMOV UR4, 0x400 ;  /* 0x0000040000047882 */ /* 0x000fe20000000000 */
[----:B------:R-:W-:Y:S01]  /*0080*/  ULDC.64 UR6, c[0x0][0x228] ;  /* 0x00008a0000067ab9 */ /* 0x000fe20000000a00 */
[----:B------:R-:W-:Y:S01]  /*0090*/  IMAD.MOV.U32 R44, RZ, RZ, RZ ;  /* 0x000000ffff2c7224 */ /* 0x000fe200078e00ff */
[----:B------:R-:W-:Y:S01]  /*00a0*/  CS2R R48, SRZ ;  /* 0x0000000000307805 */ /* 0x000fe2000001ff00 */
[----:B------:R-:W-:Y:S01]  /*00b0*/  IMAD.MOV.U32 R46, RZ, RZ, RZ ;  /* 0x000000ffff2e7224 */ /* 0x000fe200078e00ff */
[----:B------:R-:W-:-:S02]  /*00c0*/  CS2R R50, SRZ ;  /* 0x0000000000327805 */ /* 0x000fc4000001ff00 */
[----:B------:R-:W-:Y:S02]  /*00d0*/  CS2R R52, SRZ ;  /* 0x0000000000347805 */ /* 0x000fe4000001ff00 */
[----:B------:R-:W-:Y:S02]  /*00e0*/  CS2R R54, SRZ ;  /* 0x0000000000367805 */ /* 0x000fe4000001ff00 */
[----:B------:R-:W-:Y:S02]  /*00f0*/  CS2R R56, SRZ ;  /* 0x0000000000387805 */ /* 0x000fe4000001ff00 */
[----:B------:R-:W-:Y:S02]  /*0100*/  CS2R R58, SRZ ;  /* 0x00000000003a7805 */ /* 0x000fe4000001ff00 */
[----:B------:R-:W-:Y:S02]  /*0110*/  CS2R R60, SRZ ;  /* 0x00000000003c7805 */ /* 0x000fe4000001ff00 */
[----:B------:R-:W-:-:S02]  /*0120*/  CS2R R62, SRZ ;  /* 0x00000000003e7805 */ /* 0x000fc4000001ff00 */
[----:B------:R-:W-:Y:S02]  /*0130*/  CS2R R64, SRZ ;  /* 0x0000000000407805 */ /* 0x000fe4000001ff00 */
[----:B------:R-:W-:Y:S02]  /*0140*/  CS2R R66, SRZ ;  /* 0x0000000000427805 */ /* 0x000fe4000001ff00 */
[----:B------:R-:W-:Y:S02]  /*0150*/  CS2R R68, SRZ ;  /* 0x0000000000447805 */ /* 0x000fe4000001ff00 */
[----:B------:R-:W-:Y:S01]  /*0160*/  CS2R R70, SRZ ;  /* 0x0000000000467805 */ /* 0x000fe2000001ff00 */
[----:B------:R-:W-:Y:S01]  /*0170*/  ULDC.64 UR10, c[0x0][0x210] ;  /* 0x00008400000a7ab9 */ /* 0x000fe20000000a00 */
[----:B------:R-:W-:Y:S01]  /*0180*/  ULDC.64 UR12, c[0x0][0x218] ;  /* 0x00008600000c7ab9 */ /* 0x000fe20000000a00 */
[----:B-1----:R-:W-:-:S05]  /*0190*/  IMAD.SHL.U32 R5, R6, 0x40, RZ ;  /* 0x0000004006057824 */ /* 0x002fca00078e00ff */
[----:B---3--:R-:W-:-:S04]  /*01a0*/  LOP3.LUT R34, R5, 0x3f, R0, 0xf8, !PT ;  /* 0x0000003f05227812 */ /* 0x008fc800078ef800 */
[----:B------:R-:W-:Y:S02]  /*01b0*/  SHF.R.S32.HI R7, RZ, 0x1f, R34 ;  /* 0x0000001fff077819 */ /* 0x000fe40000011422 */
[----:B------:R-:W-:Y:S02]  /*01c0*/  ISETP.GE.AND P0, PT, R34, 0x200, PT ;  /* 0x000002002200780c */ /* 0x000fe40003f06270 */
[----:B------:R-:W-:-:S04]  /*01d0*/  LEA.HI R8, R7, R34, RZ, 0x2 ;  /* 0x0000002207087211 */ /* 0x000fc800078f10ff */
[--C-:B------:R-:W-:Y:S02]  /*01e0*/  SHF.R.S32.HI R9, RZ, 0x2, R8.reuse ;  /* 0x00000002ff097819 */ /* 0x100fe40000011408 */
[----:B------:R-:W-:-:S04]  /*01f0*/  SHF.R.S32.HI R4, RZ, 0x1f, R8 ;  /* 0x0000001fff047819 */ /* 0x000fc80000011408 */
[----:B------:R-:W-:-:S04]  /*0200*/  LEA.HI R4, R4, R9, RZ, 0x5 ;  /* 0x0000000904047211 */ /* 0x000fc800078f28ff */
[----:B------:R-:W-:-:S05]  /*0210*/  LOP3.LUT R4, R4, 0xffffffe0, RZ, 0xc0, !PT ;  /* 0xffffffe004047812 */ /* 0x000fca00078ec0ff */
[----:B------:R-:W-:Y:S01]  /*0220*/  IMAD.IADD R7, R9, 0x1, -R4 ;  /* 0x0000000109077824 */ /* 0x000fe200078e0a04 */
[----:B------:R-:W-:-:S03]  /*0230*/  SHF.R.U32.HI R4, RZ, 0x4, R0 ;  /* 0x00000004ff047819 */ /* 0x000fc60000011600 */
[----:B--2---:R-:W-:Y:S01]  /*0240*/  IMAD.WIDE R2, R7, 0x4, R2 ;  /* 0x0000000407027825 */ /* 0x004fe200078e0202 */
[----:B------:R-:W-:-:S03]  /*0250*/  SGXT.U32 R4, R4, 0x5 ;  /* 0x000000050404781a */ /* 0x000fc60000000000 */
[----:B------:R-:W-:Y:S01]  /*0260*/  IMAD.SHL.U32 R6, R6, 0x400000, RZ ;  /* 0x0040000006067824 */ /* 0x000fe200078e00ff */
[----:B------:R1:W5:Y:S01]  /*0270*/  @!P0 LDG.E.EL R35, desc[UR8][R2.64] ;  /* 0x0000000802238981 */ /* 0x000362000c2e1900 */
[----:B------:R-:W-:Y:S01]  /*0280*/  IMAD.U32 R7, R4, 0x10000, RZ ;  /* 0x0001000004077824 */ /* 0x000fe200078e00ff */
[----:B------:R-:W-:Y:S01]  /*0290*/  LOP3.LUT R37, R5, R4, RZ, 0xfc, !PT ;  /* 0x0000000405257212 */ /* 0x000fe200078efcff */
[----:B----4-:R-:W-:Y:S01]  /*02a0*/  UPRMT UR5, UR5, 0x654, UR4 ;  /* 0x0000065405057896 */ /* 0x010fe20008000004 */
[----:B------:R-:W-:Y:S01]  /*02b0*/  SHF.R.U32.HI R39, RZ, 0x6, R0 ;  /* 0x00000006ff277819 */ /* 0x000fe20000011600 */
[C---:B------:R-:W-:Y:S01]  /*02c0*/  IMAD.SHL.U32 R38, R0.reuse, 0x4, RZ ;  /* 0x0000000400267824 */ /* 0x040fe200078e00ff */
[----:B------:R-:W-:Y:S01]  /*02d0*/  LOP3.LUT R4, R5, 0x20, R4, 0xfe, !PT ;  /* 0x0000002005047812 */ /* 0x000fe200078efe04 */
[----:B------:R-:W-:Y:S01]  /*02e0*/  IMAD.SHL.U32 R9, R9, 0x8000, RZ ;  /* 0x0000800009097824 */ /* 0x000fe200078e00ff */
[C---:B------:R-:W-:Y:S01]  /*02f0*/  LOP3.LUT R5, R0.reuse, 0xf, RZ, 0xc0, !PT ;  /* 0x0000000f00057812 */ /* 0x040fe200078ec0ff */
[----:B------:R-:W-:Y:S01]  /*0300*/  UMOV UR4, URZ ;  /* 0x0000003f00047c82 */ /* 0x000fe20008000000 */
[----:B-1----:R-:W-:Y:S01]  /*0310*/  IMAD.SHL.U32 R2, R0, 0x40, RZ ;  /* 0x0000004000027824 */ /* 0x002fe200078e00ff */
[----:B------:R-:W-:Y:S01]  /*0320*/  LOP3.LUT R12, R6, R7, RZ, 0xfc, !PT ;  /* 0x00000007060c7212 */ /* 0x000fe200078efcff */
[----:B------:R-:W-:Y:S01]  /*0330*/  IMAD.U32 R7, R37, 0x10000, RZ ;  /* 0x0001000025077824 */ /* 0x000fe200078e00ff */
[----:B------:R-:W-:Y:S01]  /*0340*/  SGXT.U32 R39, R39, 0x3 ;  /* 0x000000032727781a */ /* 0x000fe20000000000 */
[----:B------:R-:W-:Y:S01]  /*0350*/  IMAD.SHL.U32 R75, R9, 0x4, RZ ;  /* 0x00000004094b7824 */ /* 0x000fe200078e00ff */
[----:B------:R-:W-:Y:S01]  /*0360*/  LOP3.LUT R6, R2, 0xfc0, RZ, 0xc0, !PT ;  /* 0x00000fc002067812 */ /* 0x000fe200078ec0ff */
[----:B------:R-:W-:Y:S01]  /*0370*/  IMAD.WIDE.U32 R2, R5, 0x10, RZ ;  /* 0x0000001005027825 */ /* 0x000fe200078e00ff */
[----:B------:R-:W-:-:S02]  /*0380*/  LOP3.LUT R11, R7, 0x200000, RZ, 0xfc, !PT ;  /* 0x00200000070b7812 */ /* 0x000fc400078efcff */
[C---:B------:R-:W-:Y:S02]  /*0390*/  LOP3.LUT R36, R6.reuse, R39, RZ, 0xfc, !PT ;  /* 0x0000002706247212 */ /* 0x040fe400078efcff */
[----:B------:R-:W-:Y:S01]  /*03a0*/  LEA.HI R5, R6, UR5, RZ, 0x1e ;  /* 0x0000000506057c11 */ /* 0x000fe2000f8ff0ff */
[----:B------:R-:W-:Y:S01]  /*03b0*/  IMAD.WIDE R6, R12, 0x4, RZ ;  /* 0x000000040c067825 */ /* 0x000fe200078e02ff */
[----:B------:R-:W-:Y:S02]  /*03c0*/  ISETP.GE.AND P2, PT, R4, 0x200, PT ;  /* 0x000002000400780c */ /* 0x000fe40003f46270 */
[----:B------:R-:W-:Y:S01]  /*03d0*/  LOP3.LUT R43, R38, 0x7fc, RZ, 0xc0, !PT ;  /* 0x000007fc262b7812 */ /* 0x000fe200078ec0ff */
[----:B------:R-:W-:Y:S01]  /*03e0*/  IMAD R36, R36, 0x4, R5 ;  /* 0x0000000424247824 */ /* 0x000fe200078e0205 */
[----:B------:R-:W-:Y:S01]  /*03f0*/  LOP3.LUT R40, R2, R6, RZ, 0xfc, !PT ;  /* 0x0000000602287212 */ /* 0x000fe200078efcff */
[----:B------:R-:W-:Y:S01]  /*0400*/  IMAD.WIDE R4, R11, 0x4, RZ ;  /* 0x000000040b047825 */ /* 0x000fe200078e02ff */
[----:B------:R-:W-:-:S02]  /*0410*/  LOP3.LUT R7, R3, R7, RZ, 0xfc, !PT ;  /* 0x0000000703077212 */ /* 0x000fc400078efcff */
[----:B------:R-:W-:Y:S02]  /*0420*/  LOP3.LUT R10, R43, 0x800, RZ, 0xfc, !PT ;  /* 0x000008002b0a7812 */ /* 0x000fe400078efcff */
[----:B------:R-:W-:Y:S02]  /*0430*/  LOP3.LUT R42, R2, R4, RZ, 0xfc, !PT ;  /* 0x00000004022a7212 */ /* 0x000fe400078efcff */
[----:B------:R-:W-:Y:S02]  /*0440*/  LOP3.LUT R2, R3, R5, RZ, 0xfc, !PT ;  /* 0x0000000503027212 */ /* 0x000fe400078efcff */
[----:B------:R-:W-:Y:S02]  /*0450*/  IADD3 R42, P1, R42, UR6, RZ ;  /* 0x000000062a2a7c10 */ /* 0x000fe4000ff3e0ff */
[----:B------:R-:W-:Y:S02]  /*0460*/  SHF.R.U32.HI R10, RZ, 0x2, R10 ;  /* 0x00000002ff0a7819 */ /* 0x000fe4000001160a */
[----:B------:R-:W-:-:S02]  /*0470*/  IADD3.X R47, R2, UR7, RZ, P1, !PT ;  /* 0x00000007022f7c10 */ /* 0x000fc40008ffe4ff */
[----:B------:R-:W1:Y:S01]  /*0480*/  LDC.64 R2, c[0x0][0x210] ;  /* 0x00008400ff027b82 */ /* 0x000e620000000a00 */
[----:B------:R-:W-:Y:S02]  /*0490*/  LOP3.LUT R6, R0, 0x1f0, RZ, 0xc0, !PT ;  /* 0x000001f000067812 */ /* 0x000fe400078ec0ff */
[----:B------:R-:W-:Y:S02]  /*04a0*/  LOP3.LUT R10, R10, 0x3f0, RZ, 0xc0, !PT ;  /* 0x000003f00a0a7812 */ /* 0x000fe400078ec0ff */
[----:B------:R-:W-:Y:S01]  /*04b0*/  LOP3.LUT R5, R8, 0xffffffc, RZ, 0xc0, !PT ;  /* 0x0ffffffc08057812 */ /* 0x000fe200078ec0ff */
[----:B------:R-:W-:Y:S01]  /*04c0*/  VIADD R6, R6, UR5 ;  /* 0x0000000506067c36 */ /* 0x000fe20008000000 */
[----:B------:R-:W-:Y:S01]  /*04d0*/  IADD3 R40, P3, R40, UR6, RZ ;  /* 0x0000000628287c10 */ /* 0x000fe2000ff7e0ff */
[----:B------:R-:W-:Y:S01]  /*04e0*/  VIADD R10, R10, UR5 ;  /* 0x000000050a0a7c36 */ /* 0x000fe20008000000 */
[----:B------:R-:W-:Y:S01]  /*04f0*/  SHF.R.S32.HI R74, RZ, 0x1f, R9 ;  /* 0x0000001fff4a7819 */ /* 0x000fe20000011409 */
[----:B------:R-:W-:Y:S01]  /*0500*/  IMAD.IADD R5, R34, 0x1, -R5 ;  /* 0x0000000122057824 */ /* 0x000fe200078e0a05 */
[----:B------:R-:W-:Y:S01]  /*0510*/  IADD3.X R45, R7, UR7, RZ, P3, !PT ;  /* 0x00000007072d7c10 */ /* 0x000fe20009ffe4ff */
[C---:B------:R-:W-:Y:S01]  /*0520*/  IMAD R41, R43.reuse, 0x4, R6 ;  /* 0x000000042b297824 */ /* 0x040fe200078e0206 */
[----:B------:R-:W-:Y:S01]  /*0530*/  LOP3.LUT R72, R0, 0x3f, RZ, 0xc0, !PT ;  /* 0x0000003f00487812 */ /* 0x000fe200078ec0ff */
[----:B------:R-:W-:Y:S01]  /*0540*/  IMAD R43, R43, 0x4, R10 ;  /* 0x000000042b2b7824 */ /* 0x000fe200078e020a */
[----:B------:R-:W-:Y:S01]  /*0550*/  SHF.L.U64.HI R74, R9, 0x2, R74 ;  /* 0x00000002094a7819 */ /* 0x000fe2000001024a */
[----:B------:R-:W-:-:S02]  /*0560*/  IMAD.SHL.U32 R73, R5, 0x10, RZ ;  /* 0x0000001005497824 */ /* 0x000fc400078e00ff */
[----:B-1----:R-:W-:-:S07]  /*0570*/  IMAD.WIDE.U32 R2, R39, 0x8, R2 ;  /* 0x0000000827027825 */ /* 0x002fce00078e0002 */
.L_x_1:
[----:B------:R-:W1:Y:S01]  /*0580*/  LDC.64 R76, c[0x0][0x210] ;  /* 0x00008400ff4c7b82 */ /* 0x000e620000000a00 */
[----:B------:R-:W-:Y:S01]  /*0590*/  ULOP3.LUT UR6, UR4, 0x3f, URZ, 0xc0, !UPT ;  /* 0x0000003f04067892 */ /* 0x000fe2000f8ec03f */
[----:B0-----:R-:W-:Y:S02]  /*05a0*/  SHF.R.U32.HI R4, RZ, 0xc, R44 ;  /* 0x0000000cff047819 */ /* 0x001fe4000001162c */
[----:B------:R-:W-:Y:S01]  /*05b0*/  CS2R R78, SRZ ;  /* 0x00000000004e7805 */ /* 0x000fe2000001ff00 */
[----:B------:R-:W2:Y:S01]  /*05c0*/  LDG.E.EL.64 R80, desc[UR8][R2.64] ;  /* 0x0000000802507981 */ /* 0x000ea2000c2e1b00 */
[----:B------:R-:W-:Y:S01]  /*05d0*/  ULEA UR7, UP0, UR6, UR10, 0x3 ;  /* 0x0000000a06077291 */ /* 0x000fe2000f80183f */
[----:B------:R-:W-:Y:S02]  /*05e0*/  LOP3.LUT R5, R4, R73, RZ, 0xfc, !PT ;  /* 0x0000004904057212 */ /* 0x000fe400078efcff */
[----:B------:R-:W-:Y:S01]  /*05f0*/  CS2R R32, SRZ ;  /* 0x0000000000207805 */ /* 0x000fe2000001ff00 */
[----:B------:R-:W3:Y:S01]  /*0600*/  LDG.E.EL.64 R28, desc[UR8][R2.64+0x40] ;  /* 0x00004008021c7981 */ /* 0x000ee2000c2e1b00 */
[----:B------:R-:W-:Y:S01]  /*0610*/  ULEA.HI.X UR6, UR6, UR11, URZ, 0x3, UP0 ;  /* 0x0000000b06067291 */ /* 0x000fe200080f1c3f */
[----:B------:R-:W-:Y:S01]  /*0620*/  IMAD.U32 R30, RZ, RZ, UR7 ;  /* 0x00000007ff1e7e24 */ /* 0x000fe2000f8e00ff */
[----:B------:R-:W-:-:S02]  /*0630*/  CS2R R26, SRZ ;  /* 0x00000000001a7805 */ /* 0x000fc4000001ff00 */
[----:B------:R-:W-:Y:S01]  /*0640*/  CS2R R24, SRZ ;  /* 0x0000000000187805 */ /* 0x000fe2000001ff00 */
[----:B------:R-:W4:Y:S01]  /*0650*/  LDG.E.EL.64 R6, desc[UR8][R2.64+0xc0] ;  /* 0x0000c00802067981 */ /* 0x000f22000c2e1b00 */
[----:B------:R-:W-:Y:S01]  /*0660*/  IMAD.U32 R31, RZ, RZ, UR6 ;  /* 0x00000006ff1f7e24 */ /* 0x000fe2000f8e00ff */
[----:B------:R-:W-:Y:S02]  /*0670*/  CS2R R8, SRZ ;  /* 0x0000000000087805 */ /* 0x000fe4000001ff00 */
[----:B------:R-:W3:Y:S04]  /*0680*/  LDG.E.EL.64 R10, desc[UR8][R2.64+0x100] ;  /* 0x00010008020a7981 */ /* 0x000ee8000c2e1b00 */
[----:B------:R-:W3:Y:S01]  /*0690*/  LDG.E.EL.64 R30, desc[UR8][R30.64] ;  /* 0x000000081e1e7981 */ /* 0x000ee2000c2e1b00 */
[----:B-1----:R-:W-:-:S03]  /*06a0*/  IMAD.WIDE R76, R5, 0x8, R76 ;  /* 0x00000008054c7825 */ /* 0x002fc600078e024c */
[----:B------:R-:W4:Y:S04]  /*06b0*/  LDG.E.EL.64 R4, desc[UR8][R2.64+0x80] ;  /* 0x0000800802047981 */ /* 0x000f28000c2e1b00 */
[----:B------:R-:W4:Y:S04]  /*06c0*/  @!P0 LDG.E.EL.64 R78, desc[UR8][R76.64] ;  /* 0x000000084c4e8981 */ /* 0x000f28000c2e1b00 */
[----:B------:R-:W4:Y:S04]  /*06d0*/  @!P0 LDG.E.EL.64 R32, desc[UR8][R76.64] ;  /* 0x000000084c208981 */ /* 0x000f28000c2e1b00 */
[----:B------:R-:W4:Y:S04]  /*06e0*/  @!P0 LDG.E.EL.64 R26, desc[UR8][R76.64] ;  /* 0x000000084c1a8981 */ /* 0x000f28000c2e1b00 */
[----:B------:R-:W4:Y:S04]  /*06f0*/  @!P0 LDG.E.EL.64 R24, desc[UR8][R76.64] ;  /* 0x000000084c188981 */ /* 0x000f28000c2e1b00 */
[----:B------:R-:W4:Y:S01]  /*0700*/  @!P0 LDG.E.EL.64 R8, desc[UR8][R76.64] ;  /* 0x000000084c088981 */ /* 0x000f22000c2e1b00 */
[----:B------:R-:W-:-:S03]  /*0710*/  CS2R R22, SRZ ;  /* 0x0000000000167805 */ /* 0x000fc6000001ff00 */
[----:B------:R-:W4:Y:S04]  /*0720*/  LDG.E.EL.64 R14, desc[UR8][R2.64+0x140] ;  /* 0x00014008020e7981 */ /* 0x000f28000c2e1b00 */
[----:B------:R-:W4:Y:S04]  /*0730*/  @!P0 LDG.E.EL.64 R22, desc[UR8][R76.64] ;  /* 0x000000084c168981 */ /* 0x000f28000c2e1b00 */
[----:B------:R-:W4:Y:S01]  /*0740*/  LDG.E.EL.64 R12, desc[UR8][R2.64+0x180] ;  /* 0x00018008020c7981 */ /* 0x000f22000c2e1b00 */
[----:B------:R-:W-:Y:S02]  /*0750*/  CS2R R18, SRZ ;  /* 0x0000000000127805 */ /* 0x000fe4000001ff00 */
[----:B------:R-:W-:Y:S01]  /*0760*/  CS2R R20, SRZ ;  /* 0x0000000000147805 */ /* 0x000fe2000001ff00 */
[----:B------:R-:W4:Y:S04]  /*0770*/  LDG.E.EL.64 R16, desc[UR8][R2.64+0x1c0] ;  /* 0x0001c00802107981 */ /* 0x000f28000c2e1b00 */
[----:B------:R-:W4:Y:S04]  /*0780*/  @!P0 LDG.E.EL.64 R18, desc[UR8][R76.64] ;  /* 0x000000084c128981 */ /* 0x000f28000c2e1b00 */
[----:B------:R0:W4:Y:S01]  /*0790*/  @!P0 LDG.E.EL.64 R20, desc[UR8][R76.64] ;  /* 0x000000084c148981 */ /* 0x000122000c2e1b00 */
[----:B--2---:R-:W-:-:S04]  /*07a0*/  LEA R82, P1, R80, UR12, 0x2 ;  /* 0x0000000c50527c11 */ /* 0x004fc8000f8210ff */
[----:B------:R-:W-:Y:S02]  /*07b0*/  LEA.HI.X R80, R80, UR13, R81, 0x2, P1 ;  /* 0x0000000d50507c11 */ /* 0x000fe400088f1451 */
[----:B---3--:R-:W-:Y:S02]  /*07c0*/  SHF.R.U32.HI R83, RZ, 0x1a, R31 ;  /* 0x0000001aff537819 */ /* 0x008fe4000001161f */
[----:B----4-:R-:W-:Y:S02]  /*07d0*/  SEL R84, R79, RZ, !P0 ;  /* 0x000000ff4f547207 */ /* 0x010fe40004000000 */
[----:B------:R-:W-:Y:S02]  /*07e0*/  SHF.R.U32.HI R79, RZ, 0x18, R81 ;  /* 0x00000018ff4f7819 */ /* 0x000fe40000011651 */
[----:B------:R-:W-:Y:S02]  /*07f0*/  LOP3.LUT R81, R83, 0x20, RZ, 0xc0, !PT ;  /* 0x0000002053517812 */ /* 0x000fe400078ec0ff */
[----:B------:R-:W-:-:S02]  /*0800*/  SHF.R.U32.HI R83, RZ, 0x1a, R84 ;  /* 0x0000001aff537819 */ /* 0x000fc40000011654 */
[----:B------:R-:W-:Y:S02]  /*0810*/  LOP3.LUT R79, R79, 0x80, RZ, 0xc0, !PT ;  /* 0x000000804f4f7812 */ /* 0x000fe400078ec0ff */
[----:B------:R-:W-:Y:S02]  /*0820*/  IADD3 R30, P1, R30, R81, RZ ;  /* 0x000000511e1e7210 */ /* 0x000fe40007f3e0ff */
[----:B------:R-:W-:Y:S02]  /*0830*/  SEL R85, R78, RZ, !P0 ;  /* 0x000000ff4e557207 */ /* 0x000fe40004000000 */
[----:B0-----:R-:W-:Y:S02]  /*0840*/  LOP3.LUT R76, R83, 0x20, RZ, 0xc0, !PT ;  /* 0x00000020534c7812 */ /* 0x001fe400078ec0ff */
[----:B------:R-:W-:Y:S01]  /*0850*/  IADD3 R77, P3, R79, R82, RZ ;  /* 0x000000524f4d7210 */ /* 0x000fe20007f7e0ff */
[----:B------:R-:W-:Y:S01]  /*0860*/  IMAD.X R31, RZ, RZ, R31, P1 ;  /* 0x000000ffff1f7224 */ /* 0x000fe200008e061f */
[----:B------:R-:W-:-:S03]  /*0870*/  IADD3 R79, P1, R76, R85, RZ ;  /* 0x000000554c4f7210 */ /* 0x000fc60007f3e0ff */
[----:B------:R-:W-:Y:S01]  /*0880*/  IMAD.X R78, RZ, RZ, R80, P3 ;  /* 0x000000ffff4e7224 */ /* 0x000fe200018e0650 */
[C---:B------:R-:W-:Y:S01]  /*0890*/  LEA R76, P3, R30.reuse, R77, 0x7 ;  /* 0x0000004d1e4c7211 */ /* 0x040fe200078638ff */
[----:B------:R-:W-:Y:S01]  /*08a0*/  IMAD.X R80, RZ, RZ, R84, P1 ;  /* 0x000000ffff507224 */ /* 0x000fe200008e0654 */
[----:B------:R-:W-:Y:S02]  /*08b0*/  SEL R81, R33, RZ, !P0 ;  /* 0x000000ff21517207 */ /* 0x000fe40004000000 */
[----:B------:R-:W-:Y:S02]  /*08c0*/  LEA.HI.X R77, R30, R78, R31, 0x7, P3 ;  /* 0x0000004e1e4d7211 */ /* 0x000fe400018f3c1f */
[----:B------:R-:W-:Y:S02]  /*08d0*/  LEA R76, P1, R79, R76, 0xc ;  /* 0x0000004c4f4c7211 */ /* 0x000fe400078260ff */
[----:B------:R-:W-:Y:S02]  /*08e0*/  LEA R78, P3, R28, UR12, 0x2 ;  /* 0x0000000c1c4e7c11 */ /* 0x000fe4000f8610ff */
[----:B------:R-:W-:-:S02]  /*08f0*/  SHF.R.U32.HI R33, RZ, 0x18, R29 ;  /* 0x00000018ff217819 */ /* 0x000fc4000001161d */
[----:B------:R-:W-:Y:S02]  /*0900*/  LEA.HI.X R77, R79, R77, R80, 0xc, P1 ;  /* 0x0000004d4f4d7211 */ /* 0x000fe400008f6450 */
[----:B------:R-:W-:Y:S02]  /*0910*/  LEA.HI.X R79, R28, UR13, R29, 0x2, P3 ;  /* 0x0000000d1c4f7c11 */ /* 0x000fe400098f141d */
[----:B------:R-:W-:Y:S02]  /*0920*/  SHF.R.U32.HI R80, RZ, 0x1a, R81 ;  /* 0x0000001aff507819 */ /* 0x000fe40000011651 */
[----:B------:R-:W-:Y:S02]  /*0930*/  LOP3.LUT R29, R33, 0x80, RZ, 0xc0, !PT ;  /* 0x00000080211d7812 */ /* 0x000fe400078ec0ff */
[----:B------:R-:W-:Y:S02]  /*0940*/  IADD3 R76, P1, R76, R75, RZ ;  /* 0x0000004b4c4c7210 */ /* 0x000fe40007f3e0ff */
[----:B------:R-:W-:-:S02]  /*0950*/  SEL R33, R32, RZ, !P0 ;  /* 0x000000ff20217207 */ /* 0x000fc40004000000 */
[----:B------:R-:W-:Y:S02]  /*0960*/  LOP3.LUT R80, R80, 0x20, RZ, 0xc0, !PT ;  /* 0x0000002050507812 */ /* 0x000fe400078ec0ff */
[----:B------:R-:W-:Y:S01]  /*0970*/  IADD3 R29, P3, R29, R78, RZ ;  /* 0x0000004e1d1d7210 */ /* 0x000fe20007f7e0ff */
[----:B------:R-:W-:Y:S01]  /*0980*/  IMAD.X R77, R77, 0x1, R74, P1 ;  /* 0x000000014d4d7824 */ /* 0x000fe200008e064a */
        /* <DEDUP_REMOVED lines=8> */
[----:B------:R-:W-:Y:S01]  /*0a10*/  SHF.R.U32.HI R27, RZ, 0x18, R5 ;  /* 0x00000018ff1b7819 */ /* 0x000fe20000011605 */
[----:B------:R-:W-:Y:S01]  /*0a20*/  IMAD.MOV.U32 R28, RZ, RZ, RZ ;  /* 0x000000ffff1c7224 */ /* 0x000fe200078e00ff */
[----:B------:R-:W-:-:S02]  /*0a30*/  LEA.HI.X R33, R80, R33, R29, 0xc, P1 ;  /* 0x0000002150217211 */ /* 0x000fc400008f641d */
[----:B------:R-:W-:Y:S02]  /*0a40*/  LEA.HI.X R29, R4, UR13, R5, 0x2, P3 ;  /* 0x0000000d041d7c11 */ /* 0x000fe400098f1405 */
[----:B------:R-:W-:Y:S01]  /*0a50*/  LOP3.LUT R5, R27, 0x80, RZ, 0xc0, !PT ;  /* 0x000000801b057812 */ /* 0x000fe200078ec0ff */
[----:B------:R0:W2:Y:S01]  /*0a60*/  @!P0 LDG.E.EL R28, desc[UR8][R76.64] ;  /* 0x000000084c1c8981 */ /* 0x0000a2000c2e1900 */
[----:B------:R-:W-:Y:S02]  /*0a70*/  SHF.R.U32.HI R4, RZ, 0x1a, R79 ;  /* 0x0000001aff047819 */ /* 0x000fe4000001164f */
[----:B------:R-:W-:Y:S02]  /*0a80*/  IADD3 R32, P1, R32, R75, RZ ;  /* 0x0000004b20207210 */ /* 0x000fe40007f3e0ff */
[----:B------:R-:W-:Y:S02]  /*0a90*/  IADD3 R5, P3, R5, R78, RZ ;  /* 0x0000004e05057210 */ /* 0x000fe40007f7e0ff */
[----:B------:R-:W-:-:S02]  /*0aa0*/  SEL R26, R26, RZ, !P0 ;  /* 0x000000ff1a1a7207 */ /* 0x000fc40004000000 */
[----:B0-----:R-:W-:Y:S01]  /*0ab0*/  LOP3.LUT R77, R4, 0x20, RZ, 0xc0, !PT ;  /* 0x00000020044d7812 */ /* 0x001fe200078ec0ff */
[----:B------:R-:W-:Y:S02]  /*0ac0*/  IMAD.X R33, R33, 0x1, R74, P1 ;  /* 0x0000000121217824 */ /* 0x000fe400008e064a */
[----:B------:R-:W-:Y:S01]  /*0ad0*/  IMAD.X R27, RZ, RZ, R29, P3 ;  /* 0x000000ffff1b7224 */ /* 0x000fe200018e061d */
[----:B------:R-:W-:Y:S02]  /*0ae0*/  IADD3 R77, P1, R77, R26, RZ ;  /* 0x0000001a4d4d7210 */ /* 0x000fe40007f3e0ff */
[C---:B------:R-:W-:Y:S02]  /*0af0*/  LEA R26, P3, R30.reuse, R5, 0x7 ;  /* 0x000000051e1a7211 */ /* 0x040fe400078638ff */
[----:B------:R-:W-:Y:S01]  /*0b00*/  SHF.R.U32.HI R5, RZ, 0x18, R7 ;  /* 0x00000018ff057819 */ /* 0x000fe20000011607 */
[----:B------:R-:W-:Y:S01]  /*0b10*/  IMAD.X R78, RZ, RZ, R79, P1 ;  /* 0x000000ffff4e7224 */ /* 0x000fe200008e064f */
[----:B------:R-:W-:-:S02]  /*0b20*/  LEA.HI.X R27, R30, R27, R31, 0x7, P3 ;  /* 0x0000001b1e1b7211 */ /* 0x000fc400018f3c1f */
[C---:B------:R-:W-:Y:S02]  /*0b30*/  LEA R76, P3, R6.reuse, UR12, 0x2 ;  /* 0x0000000c064c7c11 */ /* 0x040fe4000f8610ff */
[----:B------:R-:W-:Y:S02]  /*0b40*/  SEL R79, R25, RZ, !P0 ;  /* 0x000000ff194f7207 */ /* 0x000fe40004000000 */
[----:B------:R-:W-:Y:S02]  /*0b50*/  LEA R26, P1, R77, R26, 0xc ;  /* 0x0000001a4d1a7211 */ /* 0x000fe400078260ff */
[----:B------:R-:W-:Y:S02]  /*0b60*/  LEA.HI.X R7, R6, UR13, R7, 0x2, P3 ;  /* 0x0000000d06077c11 */ /* 0x000fe400098f1407 */
[----:B------:R-:W-:Y:S02]  /*0b70*/  SHF.R.U32.HI R6, RZ, 0x1a, R79 ;  /* 0x0000001aff067819 */ /* 0x000fe4000001164f */
[----:B------:R-:W-:-:S02]  /*0b80*/  LOP3.LUT R5, R5, 0x80, RZ, 0xc0, !PT ;  /* 0x0000008005057812 */ /* 0x000fc400078ec0ff */
[----:B------:R-:W-:Y:S01]  /*0b90*/  LEA.HI.X R25, R77, R27, R78, 0xc, P1 ;  /* 0x0000001b4d197211 */ /* 0x000fe200008f644e */
[----:B------:R-:W-:Y:S01]  /*0ba0*/  IMAD.MOV.U32 R4, RZ, RZ, RZ ;  /* 0x000000ffff047224 */ /* 0x000fe200078e00ff */
[----:B------:R-:W-:Y:S02]  /*0bb0*/  IADD3 R26, P1, R26, R75, RZ ;  /* 0x0000004b1a1a7210 */ /* 0x000fe40007f3e0ff */
[----:B------:R-:W-:Y:S02]  /*0bc0*/  SEL R29, R24, RZ, !P0 ;  /* 0x000000ff181d7207 */ /* 0x000fe40004000000 */
[----:B------:R-:W-:Y:S02]  /*0bd0*/  LOP3.LUT R24, R6, 0x20, RZ, 0xc0, !PT ;  /* 0x0000002006187812 */ /* 0x000fe400078ec0ff */
[----:B------:R-:W-:Y:S01]  /*0be0*/  IADD3 R5, P3, R5, R76, RZ ;  /* 0x0000004c05057210 */ /* 0x000fe20007f7e0ff */
[----:B------:R-:W-:Y:S01]  /*0bf0*/  IMAD.X R27, R25, 0x1, R74, P1 ;  /* 0x00000001191b7824 */ /* 0x000fe200008e064a */
[----:B------:R-:W-:Y:S01]  /*0c00*/  IADD3 R25, P1, R24, R29, RZ ;  /* 0x0000001d18197210 */ /* 0x000fe20007f3e0ff */
[----:B------:R0:W3:Y:S02]  /*0c10*/  @!P0 LDG.E.EL R4, desc[UR8][R32.64] ;  /* 0x0000000820048981 */ /* 0x0000e4000c2e1900 */
[----:B------:R-:W-:-:S02]  /*0c20*/  IMAD.X R7, RZ, RZ, R7, P3 ;  /* 0x000000ffff077224 */ /* 0x000fc400018e0607 */
[----:B------:R-:W-:Y:S01]  /*0c30*/  IMAD.X R76, RZ, RZ, R79, P1 ;  /* 0x000000ffff4c7224 */ /* 0x000fe200008e064f */
[----:B------:R-:W-:Y:S02]  /*0c40*/  SEL R29, R9, RZ, !P0 ;  /* 0x000000ff091d7207 */ /* 0x000fe40004000000 */
[C---:B0-----:R-:W-:Y:S01]  /*0c50*/  LEA R32, P3, R30.reuse, R5, 0x7 ;  /* 0x000000051e207211 */ /* 0x041fe200078638ff */
[----:B------:R-:W-:Y:S01]  /*0c60*/  IMAD.MOV.U32 R6, RZ, RZ, RZ ;  /* 0x000000ffff067224 */ /* 0x000fe200078e00ff */
[----:B------:R-:W-:Y:S02]  /*0c70*/  SHF.R.U32.HI R5, RZ, 0x18, R11 ;  /* 0x00000018ff057819 */ /* 0x000fe4000001160b */
[----:B------:R-:W-:Y:S02]  /*0c80*/  LEA.HI.X R7, R30, R7, R31, 0x7, P3 ;  /* 0x000000071e077211 */ /* 0x000fe400018f3c1f */
[----:B------:R-:W-:Y:S01]  /*0c90*/  LEA R32, P1, R25, R32, 0xc ;  /* 0x0000002019207211 */ /* 0x000fe200078260ff */
[----:B------:R0:W4:Y:S01]  /*0ca0*/  @!P0 LDG.E.EL R6, desc[UR8][R26.64] ;  /* 0x000000081a068981 */ /* 0x000122000c2e1900 */
[----:B------:R-:W-:-:S02]  /*0cb0*/  LEA R24, P3, R10, UR12, 0x2 ;  /* 0x0000000c0a187c11 */ /* 0x000fc4000f8610ff */
[----:B------:R-:W-:Y:S02]  /*0cc0*/  LEA.HI.X R9, R25, R7, R76, 0xc, P1 ;  /* 0x0000000719097211 */ /* 0x000fe400008f644c */
[----:B------:R-:W-:Y:S02]  /*0cd0*/  SHF.R.U32.HI R25, RZ, 0x1a, R29 ;  /* 0x0000001aff197819 */ /* 0x000fe4000001161d */
[----:B------:R-:W-:Y:S02]  /*0ce0*/  LOP3.LUT R5, R5, 0x80, RZ, 0xc0, !PT ;  /* 0x0000008005057812 */ /* 0x000fe400078ec0ff */
[----:B------:R-:W-:Y:S02]  /*0cf0*/  LEA.HI.X R7, R10, UR13, R11, 0x2, P3 ;  /* 0x0000000d0a077c11 */ /* 0x000fe400098f140b */
[----:B------:R-:W-:Y:S02]  /*0d00*/  IADD3 R10, P1, R32, R75, RZ ;  /* 0x0000004b200a7210 */ /* 0x000fe40007f3e0ff */
[----:B0-----:R-:W-:-:S02]  /*0d10*/  SEL R26, R8, RZ, !P0 ;  /* 0x000000ff081a7207 */ /* 0x001fc40004000000 */
[----:B------:R-:W-:Y:S02]  /*0d20*/  LOP3.LUT R25, R25, 0x20, RZ, 0xc0, !PT ;  /* 0x0000002019197812 */ /* 0x000fe400078ec0ff */
[----:B------:R-:W-:Y:S01]  /*0d30*/  IADD3 R5, P3, R5, R24, RZ ;  /* 0x0000001805057210 */ /* 0x000fe20007f7e0ff */
[----:B------:R-:W-:Y:S01]  /*0d40*/  IMAD.X R11, R9, 0x1, R74, P1 ;  /* 0x00000001090b7824 */ /* 0x000fe200008e064a */
[----:B------:R-:W-:-:S03]  /*0d50*/  IADD3 R9, P1, R25, R26, RZ ;  /* 0x0000001a19097210 */ /* 0x000fc60007f3e0ff */
[----:B------:R-:W-:Y:S01]  /*0d60*/  IMAD.X R7, RZ, RZ, R7, P3 ;  /* 0x000000ffff077224 */ /* 0x000fe200018e0607 */
[C---:B------:R-:W-:Y:S01]  /*0d70*/  LEA R26, P3, R30.reuse, R5, 0x7 ;  /* 0x000000051e1a7211 */ /* 0x040fe200078638ff */
[----:B------:R-:W-:Y:S02]  /*0d80*/  IMAD.X R32, RZ, RZ, R29, P1 ;  /* 0x000000ffff207224 */ /* 0x000fe400008e061d */
[----:B------:R-:W-:Y:S01]  /*0d90*/  IMAD.MOV.U32 R8, RZ, RZ, RZ ;  /* 0x000000ffff087224 */ /* 0x000fe200078e00ff */
[----:B------:R-:W-:Y:S02]  /*0da0*/  LEA.HI.X R7, R30, R7, R31, 0x7, P3 ;  /* 0x000000071e077211 */ /* 0x000fe400018f3c1f */
[----:B------:R-:W-:Y:S02]  /*0db0*/  LEA R26, P1, R9, R26, 0xc ;  /* 0x0000001a091a7211 */ /* 0x000fe400078260ff */
[----:B------:R-:W-:Y:S01]  /*0dc0*/  SEL R25, R23, RZ, !P0 ;  /* 0x000000ff17197207 */ /* 0x000fe20004000000 */
[----:B------:R0:W4:Y:S01]  /*0dd0*/  @!P0 LDG.E.EL R8, desc[UR8][R10.64] ;  /* 0x000000080a088981 */ /* 0x000122000c2e1900 */
[----:B------:R-:W-:-:S02]  /*0de0*/  SHF.R.U32.HI R5, RZ, 0x18, R15 ;  /* 0x00000018ff057819 */ /* 0x000fc4000001160f */
[----:B------:R-:W-:Y:S02]  /*0df0*/  LEA.HI.X R23, R9, R7, R32, 0xc, P1 ;  /* 0x0000000709177211 */ /* 0x000fe400008f6420 */
[----:B------:R-:W-:Y:S02]  /*0e00*/  SHF.R.U32.HI R9, RZ, 0x18, R13 ;  /* 0x00000018ff097819 */ /* 0x000fe4000001160d */
[----:B------:R-:W-:Y:S02]  /*0e10*/  LEA R24, P3, R14, UR12, 0x2 ;  /* 0x0000000c0e187c11 */ /* 0x000fe4000f8610ff */
[----:B------:R-:W-:Y:S02]  /*0e20*/  LOP3.LUT R5, R5, 0x80, RZ, 0xc0, !PT ;  /* 0x0000008005057812 */ /* 0x000fe400078ec0ff */
[----:B0-----:R-:W-:Y:S02]  /*0e30*/  LEA R10, P4, R12, UR12, 0x2 ;  /* 0x0000000c0c0a7c11 */ /* 0x001fe4000f8810ff */
[----:B------:R-:W-:-:S02]  /*0e40*/  LOP3.LUT R9, R9, 0x80, RZ, 0xc0, !PT ;  /* 0x0000008009097812 */ /* 0x000fc400078ec0ff */
[----:B------:R-:W-:Y:S02]  /*0e50*/  LEA.HI.X R14, R14, UR13, R15, 0x2, P3 ;  /* 0x0000000d0e0e7c11 */ /* 0x000fe400098f140f */
[----:B------:R-:W-:Y:S02]  /*0e60*/  SHF.R.U32.HI R7, RZ, 0x1a, R25 ;  /* 0x0000001aff077819 */ /* 0x000fe40000011619 */
[----:B------:R-:W-:Y:S02]  /*0e70*/  IADD3 R11, P3, R5, R24, RZ ;  /* 0x00000018050b7210 */ /* 0x000fe40007f7e0ff */
[----:B------:R-:W-:Y:S02]  /*0e80*/  SHF.R.U32.HI R5, RZ, 0x18, R17 ;  /* 0x00000018ff057819 */ /* 0x000fe40000011611 */
[----:B------:R-:W-:Y:S02]  /*0e90*/  LEA.HI.X R12, R12, UR13, R13, 0x2, P4 ;  /* 0x0000000d0c0c7c11 */ /* 0x000fe4000a0f140d */
[----:B------:R-:W-:-:S02]  /*0ea0*/  SEL R15, R22, RZ, !P0 ;  /* 0x000000ff160f7207 */ /* 0x000fc40004000000 */
[----:B------:R-:W-:Y:S02]  /*0eb0*/  IADD3 R9, P4, R9, R10, RZ ;  /* 0x0000000a09097210 */ /* 0x000fe40007f9e0ff */
[----:B------:R-:W-:Y:S02]  /*0ec0*/  LOP3.LUT R22, R7, 0x20, RZ, 0xc0, !PT ;  /* 0x0000002007167812 */ /* 0x000fe400078ec0ff */
[----:B------:R-:W-:Y:S02]  /*0ed0*/  LEA R10, P5, R16, UR12, 0x2 ;  /* 0x0000000c100a7c11 */ /* 0x000fe4000f8a10ff */
[----:B------:R-:W-:Y:S02]  /*0ee0*/  SEL R19, R19, RZ, !P0 ;  /* 0x000000ff13137207 */ /* 0x000fe40004000000 */
[----:B------:R-:W-:Y:S02]  /*0ef0*/  SEL R21, R21, RZ, !P0 ;  /* 0x000000ff15157207 */ /* 0x000fe40004000000 */
[----:B------:R-:W-:-:S02]  /*0f00*/  LOP3.LUT R5, R5, 0x80, RZ, 0xc0, !PT ;  /* 0x0000008005057812 */ /* 0x000fc400078ec0ff */
[----:B------:R-:W-:Y:S02]  /*0f10*/  IADD3 R22, P1, R22, R15, RZ ;  /* 0x0000000f16167210 */ /* 0x000fe40007f3e0ff */
[----:B------:R-:W-:Y:S02]  /*0f20*/  LEA.HI.X R7, R16, UR13, R17, 0x2, P5 ;  /* 0x0000000d10077c11 */ /* 0x000fe4000a8f1411 */
[----:B------:R-:W-:Y:S02]  /*0f30*/  SHF.R.U32.HI R17, RZ, 0x1a, R19 ;  /* 0x0000001aff117819 */ /* 0x000fe40000011613 */
[----:B------:R-:W-:Y:S01]  /*0f40*/  SHF.R.U32.HI R15, RZ, 0x1a, R21 ;  /* 0x0000001aff0f7819 */ /* 0x000fe20000011615 */
[----:B------:R-:W-:Y:S01]  /*0f50*/  IMAD.X R13, RZ, RZ, R14, P3 ;  /* 0x000000ffff0d7224 */ /* 0x000fe200018e060e */
[----:B------:R-:W-:Y:S01]  /*0f60*/  IADD3 R5, P5, R5, R10, RZ ;  /* 0x0000000a05057210 */ /* 0x000fe20007fbe0ff */
[----:B------:R-:W-:Y:S01]  /*0f70*/  IMAD.X R10, RZ, RZ, R12, P4 ;  /* 0x000000ffff0a7224 */ /* 0x000fe200020e060c */
[----:B------:R-:W-:-:S02]  /*0f80*/  SEL R24, R18, RZ, !P0 ;  /* 0x000000ff12187207 */ /* 0x000fc40004000000 */
[C---:B------:R-:W-:Y:S02]  /*0f90*/  LEA R12, P3, R30.reuse, R11, 0x7 ;  /* 0x0000000b1e0c7211 */ /* 0x040fe400078638ff */
[----:B------:R-:W-:Y:S02]  /*0fa0*/  LEA R14, P4, R30, R9, 0x7 ;  /* 0x000000091e0e7211 */ /* 0x000fe400078838ff */
[----:B------:R-:W-:Y:S02]  /*0fb0*/  SEL R18, R20, RZ, !P0 ;  /* 0x000000ff14127207 */ /* 0x000fe40004000000 */
[----:B------:R-:W-:Y:S02]  /*0fc0*/  LOP3.LUT R17, R17, 0x20, RZ, 0xc0, !PT ;  /* 0x0000002011117812 */ /* 0x000fe400078ec0ff */
[----:B------:R-:W-:Y:S01]  /*0fd0*/  LOP3.LUT R15, R15, 0x20, RZ, 0xc0, !PT ;  /* 0x000000200f0f7812 */ /* 0x000fe200078ec0ff */
[----:B------:R-:W-:Y:S01]  /*0fe0*/  IMAD.X R7, RZ, RZ, R7, P5 ;  /* 0x000000ffff077224 */ /* 0x000fe200028e0607 */
[----:B------:R-:W-:-:S02]  /*0ff0*/  LEA R16, P5, R30, R5, 0x7 ;  /* 0x000000051e107211 */ /* 0x000fc400078a38ff */
[C-C-:B------:R-:W-:Y:S02]  /*1000*/  LEA.HI.X R13, R30.reuse, R13, R31.reuse, 0x7, P3 ;  /* 0x0000000d1e0d7211 */ /* 0x140fe400018f3c1f */
[C-C-:B------:R-:W-:Y:S02]  /*1010*/  LEA.HI.X R9, R30.reuse, R10, R31.reuse, 0x7, P4 ;  /* 0x0000000a1e097211 */ /* 0x140fe400020f3c1f */
[----:B------:R-:W-:Y:S02]  /*1020*/  IADD3 R17, P3, R17, R24, RZ ;  /* 0x0000001811117210 */ /* 0x000fe40007f7e0ff */
[----:B------:R-:W-:Y:S02]  /*1030*/  IADD3 R15, P4, R15, R18, RZ ;  /* 0x000000120f0f7210 */ /* 0x000fe40007f9e0ff */
[----:B------:R-:W-:Y:S01]  /*1040*/  LEA.HI.X R5, R30, R7, R31, 0x7, P5 ;  /* 0x000000071e057211 */ /* 0x000fe200028f3c1f */
[----:B------:R-:W-:Y:S01]  /*1050*/  IMAD.X R7, RZ, RZ, R25, P1 ;  /* 0x000000ffff077224 */ /* 0x000fe200008e0619 */
[----:B------:R-:W-:Y:S01]  /*1060*/  IADD3 R10, P5, R26, R75, RZ ;  /* 0x0000004b1a0a7210 */ /* 0x000fe20007fbe0ff */
[----:B------:R-:W-:Y:S01]  /*1070*/  IMAD.X R20, RZ, RZ, R19, P3 ;  /* 0x000000ffff147224 */ /* 0x000fe200018e0613 */
[----:B------:R-:W-:Y:S01]  /*1080*/  LEA R12, P1, R22, R12, 0xc ;  /* 0x0000000c160c7211 */ /* 0x000fe200078260ff */
[----:B------:R-:W-:Y:S01]  /*1090*/  IMAD.X R18, RZ, RZ, R21, P4 ;  /* 0x000000ffff127224 */ /* 0x000fe200020e0615 */
[----:B------:R-:W-:-:S02]  /*10a0*/  LEA R14, P3, R17, R14, 0xc ;  /* 0x0000000e110e7211 */ /* 0x000fc400078660ff */
[----:B------:R-:W-:Y:S01]  /*10b0*/  LEA R16, P4, R15, R16, 0xc ;  /* 0x000000100f107211 */ /* 0x000fe200078860ff */
[----:B------:R-:W-:Y:S01]  /*10c0*/  IMAD.MOV.U32 R24, RZ, RZ, RZ ;  /* 0x000000ffff187224 */ /* 0x000fe200078e00ff */
[----:B------:R-:W-:Y:S01]  /*10d0*/  LEA.HI.X R13, R22, R13, R7, 0xc, P1 ;  /* 0x0000000d160d7211 */ /* 0x000fe200008f6407 */
[----:B------:R-:W-:Y:S01]  /*10e0*/  IMAD.X R11, R23, 0x1, R74, P5 ;  /* 0x00000001170b7824 */ /* 0x000fe200028e064a */
[----:B------:R-:W-:Y:S02]  /*10f0*/  LEA.HI.X R7, R17, R9, R20, 0xc, P3 ;  /* 0x0000000911077211 */ /* 0x000fe400018f6414 */
[----:B------:R-:W-:Y:S02]  /*1100*/  LEA.HI.X R5, R15, R5, R18, 0xc, P4 ;  /* 0x000000050f057211 */ /* 0x000fe400020f6412 */
[----:B------:R-:W-:Y:S01]  /*1110*/  IADD3 R12, P1, R12, R75, RZ ;  /* 0x0000004b0c0c7210 */ /* 0x000fe20007f3e0ff */
[----:B------:R0:W4:Y:S01]  /*1120*/  @!P0 LDG.E.EL R24, desc[UR8][R10.64] ;  /* 0x000000080a188981 */ /* 0x000122000c2e1900 */
[----:B------:R-:W-:-:S02]  /*1130*/  IADD3 R14, P3, R14, R75, RZ ;  /* 0x0000004b0e0e7210 */ /* 0x000fc40007f7e0ff */
[----:B------:R-:W-:Y:S01]  /*1140*/  IADD3 R16, P4, R16, R75, RZ ;  /* 0x0000004b10107210 */ /* 0x000fe20007f9e0ff */
[----:B------:R-:W-:Y:S02]  /*1150*/  IMAD.MOV.U32 R26, RZ, RZ, RZ ;  /* 0x000000ffff1a7224 */ /* 0x000fe400078e00ff */
[--C-:B------:R-:W-:Y:S02]  /*1160*/  IMAD.X R13, R13, 0x1, R74.reuse, P1 ;  /* 0x000000010d0d7824 */ /* 0x100fe400008e064a */
[----:B------:R-:W-:Y:S02]  /*1170*/  IMAD.MOV.U32 R30, RZ, RZ, RZ ;  /* 0x000000ffff1e7224 */ /* 0x000fe400078e00ff */
[----:B0-----:R-:W-:Y:S01]  /*1180*/  IMAD.MOV.U32 R10, RZ, RZ, RZ ;  /* 0x000000ffff0a7224 */ /* 0x001fe200078e00ff */
[----:B------:R0:W4:Y:S01]  /*1190*/  @!P0 LDG.E.EL R26, desc[UR8][R12.64] ;  /* 0x000000080c1a8981 */ /* 0x000122000c2e1900 */
[--C-:B------:R-:W-:Y:S02]  /*11a0*/  IMAD.X R15, R7, 0x1, R74.reuse, P3 ;  /* 0x00000001070f7824 */ /* 0x100fe400018e064a */
[----:B------:R-:W-:-:S03]  /*11b0*/  IMAD.X R17, R5, 0x1, R74, P4 ;  /* 0x0000000105117824 */ /* 0x000fc600020e064a */
[----:B------:R1:W4:Y:S04]  /*11c0*/  @!P0 LDG.E.EL R30, desc[UR8][R14.64] ;  /* 0x000000080e1e8981 */ /* 0x000328000c2e1900 */
[----:B------:R0:W4:Y:S01]  /*11d0*/  @!P0 LDG.E.EL R10, desc[UR8][R16.64] ;  /* 0x00000008100a8981 */ /* 0x000122000c2e1900 */
[----:B------:R-:W-:-:S04]  /*11e0*/  ISETP.NE.U32.AND P1, PT, R44, RZ, PT ;  /* 0x000000ff2c00720c */ /* 0x000fc80003f25070 */
[----:B------:R-:W-:Y:S02]  /*11f0*/  ISETP.NE.AND.EX P1, PT, R46, RZ, PT, P1 ;  /* 0x000000ff2e00720c */ /* 0x000fe40003f25310 */
[----:B------:R-:W-:Y:S02]  /*1200*/  CS2R R78, SRZ ;  /* 0x00000000004e7805 */ /* 0x000fe4000001ff00 */
[----:B------:R-:W-:Y:S02]  /*1210*/  CS2R R80, SRZ ;  /* 0x0000000000507805 */ /* 0x000fe4000001ff00 */
[----:B------:R-:W-:Y:S02]  /*1220*/  CS2R R82, SRZ ;  /* 0x0000000000527805 */ /* 0x000fe4000001ff00 */
[----:B------:R-:W-:Y:S01]  /*1230*/  CS2R R84, SRZ ;  /* 0x0000000000547805 */ /* 0x000fe2000001ff00 */
[----:B0-----:R-:W-:Y:S02]  /*1240*/  IMAD.MOV.U32 R13, RZ, RZ, 0x3f800000 ;  /* 0x3f800000ff0d7424 */ /* 0x001fe400078e00ff */
[----:B------:R-:W-:-:S02]  /*1250*/  IMAD.MOV.U32 R12, RZ, RZ, 0x3f800000 ;  /* 0x3f800000ff0c7424 */ /* 0x000fc400078e00ff */
[----:B-1----:R-:W-:Y:S02]  /*1260*/  IMAD.MOV.U32 R15, RZ, RZ, 0x3f800000 ;  /* 0x3f800000ff0f7424 */ /* 0x002fe400078e00ff */
[----:B------:R-:W-:Y:S02]  /*1270*/  IMAD.MOV.U32 R14, RZ, RZ, 0x3f800000 ;  /* 0x3f800000ff0e7424 */ /* 0x000fe400078e00ff */
[----:B------:R-:W-:Y:S02]  /*1280*/  IMAD.MOV.U32 R17, RZ, RZ, 0x3f800000 ;  /* 0x3f800000ff117424 */ /* 0x000fe400078e00ff */
[----:B------:R-:W-:Y:S02]  /*1290*/  IMAD.MOV.U32 R16, RZ, RZ, 0x3f800000 ;  /* 0x3f800000ff107424 */ /* 0x000fe400078e00ff */
[----:B------:R-:W-:Y:S02]  /*12a0*/  IMAD.MOV.U32 R19, RZ, RZ, 0x3f800000 ;  /* 0x3f800000ff137424 */ /* 0x000fe400078e00ff */
[----:B------:R-:W-:-:S02]  /*12b0*/  IMAD.MOV.U32 R18, RZ, RZ, 0x3f800000 ;  /* 0x3f800000ff127424 */ /* 0x000fc400078e00ff */
[----:B--2--5:R-:W-:-:S04]  /*12c0*/  FADD R21, R28, R35 ;  /* 0x000000231c157221 */ /* 0x024fc80000000000 */
[----:B------:R-:W-:Y:S02]  /*12d0*/  IMAD.MOV.U32 R28, RZ, RZ, R21 ;  /* 0x000000ffff1c7224 */ /* 0x000fe400078e0015 */
[----:B---3--:R-:W-:-:S04]  /*12e0*/  FADD R20, R4, R35 ;  /* 0x0000002304147221 */ /* 0x008fc80000000000 */
[----:B------:R-:W-:Y:S02]  /*12f0*/  IMAD.MOV.U32 R29, RZ, RZ, R20 ;  /* 0x000000ffff1d7224 */ /* 0x000fe400078e0014 */
[--C-:B----4-:R-:W-:Y:S01]  /*1300*/  FADD R23, R6, R35.reuse ;  /* 0x0000002306177221 */ /* 0x110fe20000000000 */
[----:B------:R-:W-:-:S04]  /*1310*/  FADD R22, R8, R35 ;  /* 0x0000002308167221 */ /* 0x000fc80000000000 */
[----:B------:R-:W-:Y:S02]  /*1320*/  IMAD.MOV.U32 R31, RZ, RZ, R22 ;  /* 0x000000ffff1f7224 */ /* 0x000fe400078e0016 */
[----:B------:R-:W-:-:S04]  /*1330*/  FADD R25, R24, R35 ;  /* 0x0000002318197221 */ /* 0x000fc80000000000 */
[----:B------:R-:W-:Y:S02]  /*1340*/  IMAD.MOV.U32 R32, RZ, RZ, R25 ;  /* 0x000000ffff207224 */ /* 0x000fe400078e0019 */
[--C-:B------:R-:W-:Y:S01]  /*1350*/  FADD R24, R26, R35.reuse ;  /* 0x000000231a187221 */ /* 0x100fe20000000000 */
[--C-:B------:R-:W-:Y:S01]  /*1360*/  FADD R27, R30, R35.reuse ;  /* 0x000000231e1b7221 */ /* 0x100fe20000000000 */
[----:B------:R-:W-:Y:S01]  /*1370*/  FADD R26, R10, R35 ;  /* 0x000000230a1a7221 */ /* 0x000fe20000000000 */
[----:B------:R-:W-:Y:S02]  /*1380*/  IMAD.MOV.U32 R30, RZ, RZ, R23 ;  /* 0x000000ffff1e7224 */ /* 0x000fe400078e0017 */
[----:B------:R-:W-:Y:S02]  /*1390*/  IMAD.MOV.U32 R33, RZ, RZ, R24 ;  /* 0x000000ffff217224 */ /* 0x000fe400078e0018 */
[----:B------:R-:W-:Y:S02]  /*13a0*/  IMAD.MOV.U32 R76, RZ, RZ, R27 ;  /* 0x000000ffff4c7224 */ /* 0x000fe400078e001b */
[----:B------:R-:W-:Y:S01]  /*13b0*/  IMAD.MOV.U32 R77, RZ, RZ, R26 ;  /* 0x000000ffff4d7224 */ /* 0x000fe200078e001a */
[----:B------:R-:W-:Y:S06]  /*13c0*/  @!P1 BRA `(.L_x_0) ;  /* 0x0000000400c09947 */ /* 0x000fec0003800000 */
[----:B------:R-:W-:Y:S01]  /*13d0*/  FADD R13, R48, 1 ;  /* 0x3f800000300d7421 */ /* 0x000fe20000000000 */
[----:B------:R-:W-:Y:S01]  /*13e0*/  FADD R79, R21, -R64 ;  /* 0x80000040154f7221 */ /* 0x000fe20000000000 */
[----:B------:R-:W-:Y:S01]  /*13f0*/  FADD R12, R49, 1 ;  /* 0x3f800000310c7421 */ /* 0x000fe20000000000 */
[----:B------:R-:W-:Y:S01]  /*1400*/  FADD R78, R20, -R65 ;  /* 0x80000041144e7221 */ /* 0x000fe20000000000 */
[C---:B------:R-:W-:Y:S01]  /*1410*/  FMUL R6, R13.reuse, 0.25 ;  /* 0x3e8000000d067820 */ /* 0x040fe20000400000 */
[----:B------:R-:W-:Y:S01]  /*1420*/  FSETP.GEU.AND P5, PT, |R13|, 1.175494350822287508e-38, PT ;  /* 0x008000000d00780b */ /* 0x000fe20003fae200 */
[----:B------:R-:W-:Y:S01]  /*1430*/  FMUL R8, R79, 0.25 ;  /* 0x3e8000004f087820 */ /* 0x000fe20000400000 */
[----:B------:R-:W-:Y:S01]  /*1440*/  FADD R15, R50, 1 ;  /* 0x3f800000320f7421 */ /* 0x000fe20000000000 */
[----:B------:R-:W-:Y:S01]  /*1450*/  FSETP.GT.AND P6, PT, |R13|, 8.50705917302346158658e+37, PT ;  /* 0x7e8000000d00780b */ /* 0x000fe20003fc4200 */
[C---:B------:R-:W-:Y:S01]  /*1460*/  FMUL R9, R12.reuse, 0.25 ;  /* 0x3e8000000c097820 */ /* 0x040fe20000400000 */
[----:B------:R-:W-:Y:S01]  /*1470*/  FSETP.GEU.AND P1, PT, |R12|, 1.175494350822287508e-38, PT ;  /* 0x008000000c00780b */ /* 0x000fe20003f2e200 */
[----:B------:R-:W-:Y:S01]  /*1480*/  FMUL R11, R78, 0.25 ;  /* 0x3e8000004e0b7820 */ /* 0x000fe20000400000 */
[----:B------:R-:W-:Y:S01]  /*1490*/  FSEL R6, R6, R13, P6 ;  /* 0x0000000d06067208 */ /* 0x000fe20003000000 */
[----:B------:R-:W-:Y:S01]  /*14a0*/  FADD R81, R23, -R66 ;  /* 0x8000004217517221 */ /* 0x000fe20000000000 */
[----:B------:R-:W-:Y:S01]  /*14b0*/  FSEL R8, R8, R79, P6 ;  /* 0x0000004f08087208 */ /* 0x000fe20003000000 */
[----:B------:R-:W-:Y:S01]  /*14c0*/  FADD R14, R51, 1 ;  /* 0x3f800000330e7421 */ /* 0x000fe20000000000 */
[----:B------:R-:W-:Y:S01]  /*14d0*/  FSETP.GT.AND P3, PT, |R12|, 8.50705917302346158658e+37, PT ;  /* 0x7e8000000c00780b */ /* 0x000fe20003f64200 */
[C---:B------:R-:W-:Y:S01]  /*14e0*/  FMUL R28, R15.reuse, 0.25 ;  /* 0x3e8000000f1c7820 */ /* 0x040fe20000400000 */
[C---:B------:R-:W-:Y:S01]  /*14f0*/  FSETP.GEU.AND P6, PT, |R15|.reuse, 1.175494350822287508e-38, PT ;  /* 0x008000000f00780b */ /* 0x040fe20003fce200 */
[----:B------:R-:W-:Y:S01]  /*1500*/  FADD R80, R22, -R67 ;  /* 0x8000004316507221 */ /* 0x000fe20000000000 */
[----:B------:R-:W-:Y:S01]  /*1510*/  FSETP.GT.AND P4, PT, |R15|, 8.50705917302346158658e+37, PT ;  /* 0x7e8000000f00780b */ /* 0x000fe20003f84200 */
[----:B------:R-:W-:Y:S01]  /*1520*/  FMUL R30, R81, 0.25 ;  /* 0x3e800000511e7820 */ /* 0x000fe20000400000 */
[----:B------:R-:W-:Y:S01]  /*1530*/  FSEL R10, R9, R12, P3 ;  /* 0x0000000c090a7208 */ /* 0x000fe20001800000 */
[----:B------:R-:W-:Y:S01]  /*1540*/  @!P5 FMUL R6, R6, 16777216 ;  /* 0x4b8000000606d820 */ /* 0x000fe20000400000 */
[----:B------:R-:W-:Y:S01]  /*1550*/  FSEL R11, R11, R78, P3 ;  /* 0x0000004e0b0b7208 */ /* 0x000fe20001800000 */
[----:B------:R-:W-:Y:S01]  /*1560*/  FADD R17, R52, 1 ;  /* 0x3f80000034117421 */ /* 0x000fe20000000000 */
[----:B------:R-:W-:Y:S01]  /*1570*/  FSETP.GEU.AND P3, PT, |R14|, 1.175494350822287508e-38, PT ;  /* 0x008000000e00780b */ /* 0x000fe20003f6e200 */
[----:B------:R-:W-:Y:S01]  /*1580*/  FADD R7, R25, -R68 ;  /* 0x8000004419077221 */ /* 0x000fe20000000000 */
[----:B------:R-:W-:Y:S01]  /*1590*/  @!P5 FMUL R8, R8, 16777216 ;  /* 0x4b8000000808d820 */ /* 0x000fe20000400000 */
[----:B------:R-:W-:Y:S01]  /*15a0*/  FSEL R28, R28, R15, P4 ;  /* 0x0000000f1c1c7208 */ /* 0x000fe20002000000 */
[----:B------:R-:W-:Y:S01]  /*15b0*/  FMUL R29, R14, 0.25 ;  /* 0x3e8000000e1d7820 */ /* 0x000fe20000400000 */
[----:B------:R-:W-:Y:S01]  /*15c0*/  FMUL R31, R80, 0.25 ;  /* 0x3e800000501f7820 */ /* 0x000fe20000400000 */
[----:B------:R-:W-:Y:S01]  /*15d0*/  FSETP.GT.AND P5, PT, |R14|, 8.50705917302346158658e+37, PT ;  /* 0x7e8000000e00780b */ /* 0x000fe20003fa4200 */
[----:B------:R-:W-:Y:S01]  /*15e0*/  FADD R16, R53, 1 ;  /* 0x3f80000035107421 */ /* 0x000fe20000000000 */
[----:B------:R-:W-:Y:S01]  /*15f0*/  FSEL R30, R30, R81, P4 ;  /* 0x000000511e1e7208 */ /* 0x000fe20002000000 */
[----:B------:R-:W-:Y:S01]  /*1600*/  FADD R4, R24, -R69 ;  /* 0x8000004518047221 */ /* 0x000fe20000000000 */
[----:B------:R0:W-:Y:S01]  /*1610*/  MUFU.RCP R9, R6 ;  /* 0x0000000600097308 */ /* 0x0001e20000001000 */
[----:B------:R-:W-:Y:S01]  /*1620*/  @!P1 FMUL R10, R10, 16777216 ;  /* 0x4b8000000a0a9820 */ /* 0x000fe20000400000 */
[----:B------:R-:W-:Y:S01]  /*1630*/  @!P1 FMUL R11, R11, 16777216 ;  /* 0x4b8000000b0b9820 */ /* 0x000fe20000400000 */
[----:B------:R-:W-:Y:S01]  /*1640*/  FMUL R76, R7, 0.25 ;  /* 0x3e800000074c7820 */ /* 0x000fe20000400000 */
[----:B------:R-:W-:Y:S01]  /*1650*/  FADD R19, R54, 1 ;  /* 0x3f80000036137421 */ /* 0x000fe20000000000 */
[----:B------:R-:W-:Y:S01]  /*1660*/  FSETP.GT.AND P1, PT, |R17|, 8.50705917302346158658e+37, PT ;  /* 0x7e8000001100780b */ /* 0x000fe20003f24200 */
[----:B------:R-:W-:Y:S01]  /*1670*/  @!P6 FMUL R28, R28, 16777216 ;  /* 0x4b8000001c1ce820 */ /* 0x000fe20000400000 */
[----:B------:R-:W-:Y:S01]  /*1680*/  FSEL R29, R29, R14, P5 ;  /* 0x0000000e1d1d7208 */ /* 0x000fe20002800000 */
[----:B------:R-:W-:Y:S01]  /*1690*/  FADD R5, R27, -R70 ;  /* 0x800000461b057221 */ /* 0x000fe20000000000 */
[----:B0-----:R-:W-:Y:S01]  /*16a0*/  FMUL R6, R17, 0.25 ;  /* 0x3e80000011067820 */ /* 0x001fe20000400000 */
[----:B------:R-:W-:Y:S01]  /*16b0*/  FSEL R32, R31, R80, P5 ;  /* 0x000000501f207208 */ /* 0x000fe20002800000 */
[----:B------:R-:W-:Y:S01]  /*16c0*/  @!P6 FMUL R30, R30, 16777216 ;  /* 0x4b8000001e1ee820 */ /* 0x000fe20000400000 */
[----:B------:R-:W-:Y:S01]  /*16d0*/  FMUL R77, R16, 0.25 ;  /* 0x3e800000104d7820 */ /* 0x000fe20000400000 */
[----:B------:R-:W-:Y:S01]  /*16e0*/  FMUL R83, R4, 0.25 ;  /* 0x3e80000004537820 */ /* 0x000fe20000400000 */
[----:B------:R-:W-:Y:S01]  /*16f0*/  FADD R18, R55, 1 ;  /* 0x3f80000037127421 */ /* 0x000fe20000000000 */
[----:B------:R-:W-:Y:S01]  /*1700*/  FSETP.GT.AND P6, PT, |R16|, 8.50705917302346158658e+37, PT ;  /* 0x7e8000001000780b */ /* 0x000fe20003fc4200 */
[----:B------:R0:W1:Y:S01]  /*1710*/  MUFU.RCP R31, R28 ;  /* 0x0000001c001f7308 */ /* 0x0000620000001000 */
[----:B------:R-:W-:Y:S01]  /*1720*/  FSETP.GEU.AND P4, PT, |R17|, 1.175494350822287508e-38, PT ;  /* 0x008000001100780b */ /* 0x000fe20003f8e200 */
[----:B------:R-:W-:Y:S01]  /*1730*/  @!P3 FMUL R29, R29, 16777216 ;  /* 0x4b8000001d1db820 */ /* 0x000fe20000400000 */
[----:B------:R-:W-:Y:S01]  /*1740*/  FSEL R33, R6, R17, P1 ;  /* 0x0000001106217208 */ /* 0x000fe20000800000 */
[----:B------:R-:W-:Y:S01]  /*1750*/  @!P3 FMUL R32, R32, 16777216 ;  /* 0x4b8000002020b820 */ /* 0x000fe20000400000 */
[----:B------:R-:W-:Y:S01]  /*1760*/  FSEL R76, R76, R7, P1 ;  /* 0x000000074c4c7208 */ /* 0x000fe20000800000 */
[C---:B------:R-:W-:Y:S01]  /*1770*/  FMUL R82, R19.reuse, 0.25 ;  /* 0x3e80000013527820 */ /* 0x040fe20000400000 */
[----:B------:R-:W-:Y:S01]  /*1780*/  FSETP.GEU.AND P1, PT, |R19|, 1.175494350822287508e-38, PT ;  /* 0x008000001300780b */ /* 0x000fe20003f2e200 */
[----:B------:R-:W-:Y:S01]  /*1790*/  FMUL R87, R18, 0.25 ;  /* 0x3e80000012577820 */ /* 0x000fe20000400000 */
[----:B0-----:R-:W-:Y:S01]  /*17a0*/  FMUL R28, R5, 0.25 ;  /* 0x3e800000051c7820 */ /* 0x001fe20000400000 */
[----:B------:R-:W-:Y:S01]  /*17b0*/  FSETP.GT.AND P3, PT, |R19|, 8.50705917302346158658e+37, PT ;  /* 0x7e8000001300780b */ /* 0x000fe20003f64200 */
[----:B------:R-:W-:Y:S01]  /*17c0*/  FADD R84, R26, -R71 ;  /* 0x800000471a547221 */ /* 0x000fe20000000000 */
[----:B------:R-:W-:Y:S01]  /*17d0*/  FSEL R77, R77, R16, P6 ;  /* 0x000000104d4d7208 */ /* 0x000fe20003000000 */
[----:B------:R-:W0:Y:S01]  /*17e0*/  MUFU.RCP R6, R29 ;  /* 0x0000001d00067308 */ /* 0x000e220000001000 */
[----:B------:R-:W-:Y:S01]  /*17f0*/  FSEL R83, R83, R4, P6 ;  /* 0x0000000453537208 */ /* 0x000fe20003000000 */
[----:B------:R-:W-:Y:S01]  /*1800*/  @!P4 FMUL R33, R33, 16777216 ;  /* 0x4b8000002121c820 */ /* 0x000fe20000400000 */
[----:B------:R-:W-:Y:S01]  /*1810*/  FSETP.GEU.AND P5, PT, |R16|, 1.175494350822287508e-38, PT ;  /* 0x008000001000780b */ /* 0x000fe20003fae200 */
[----:B------:R-:W-:Y:S01]  /*1820*/  @!P4 FMUL R76, R76, 16777216 ;  /* 0x4b8000004c4cc820 */ /* 0x000fe20000400000 */
[----:B------:R-:W-:Y:S01]  /*1830*/  FSETP.GEU.AND P6, PT, |R18|, 1.175494350822287508e-38, PT ;  /* 0x008000001200780b */ /* 0x000fe20003fce200 */
[----:B-1----:R-:W-:Y:S01]  /*1840*/  FFMA R30, R31, R30, R66 ;  /* 0x0000001e1f1e7223 */ /* 0x002fe20000000042 */
[----:B------:R-:W-:Y:S01]  /*1850*/  FSEL R85, R82, R19, P3 ;  /* 0x0000001352557208 */ /* 0x000fe20001800000 */
[----:B------:R-:W1:Y:S01]  /*1860*/  MUFU.RCP R33, R33 ;  /* 0x0000002100217308 */ /* 0x000e620000001000 */
[----:B------:R-:W-:Y:S01]  /*1870*/  FSEL R86, R28, R5, P3 ;  /* 0x000000051c567208 */ /* 0x000fe20001800000 */
[----:B------:R-:W-:Y:S01]  /*1880*/  FFMA R28, R9, R8, R64 ;  /* 0x00000008091c7223 */ /* 0x000fe20000000040 */
[----:B------:R-:W-:Y:S01]  /*1890*/  FSETP.GT.AND P3, PT, |R18|, 8.50705917302346158658e+37, PT ;  /* 0x7e8000001200780b */ /* 0x000fe20003f64200 */
[----:B------:R-:W-:Y:S01]  /*18a0*/  @!P1 FMUL R85, R85, 16777216 ;  /* 0x4b80000055559820 */ /* 0x000fe20000400000 */
[----:B------:R-:W-:Y:S01]  /*18b0*/  FMUL R9, R84, 0.25 ;  /* 0x3e80000054097820 */ /* 0x000fe20000400000 */
[----:B------:R-:W-:Y:S01]  /*18c0*/  @!P1 FMUL R86, R86, 16777216 ;  /* 0x4b80000056569820 */ /* 0x000fe20000400000 */
[----:B------:R-:W-:Y:S01]  /*18d0*/  FSEL R87, R87, R18, P3 ;  /* 0x0000001257577208 */ /* 0x000fe20001800000 */
[----:B------:R-:W-:Y:S01]  /*18e0*/  @!P5 FMUL R77, R77, 16777216 ;  /* 0x4b8000004d4dd820 */ /* 0x000fe20000400000 */
[----:B------:R-:W2:Y:S01]  /*18f0*/  MUFU.RCP R10, R10 ;  /* 0x0000000a000a7308 */ /* 0x000ea20000001000 */
[----:B------:R-:W-:Y:S01]  /*1900*/  FSEL R9, R9, R84, P3 ;  /* 0x0000005409097208 */ /* 0x000fe20001800000 */
[----:B------:R-:W-:Y:S01]  /*1910*/  @!P5 FMUL R83, R83, 16777216 ;  /* 0x4b8000005353d820 */ /* 0x000fe20000400000 */
[----:B------:R-:W-:Y:S01]  /*1920*/  @!P6 FMUL R87, R87, 16777216 ;  /* 0x4b8000005757e820 */ /* 0x000fe20000400000 */
[----:B0-----:R-:W-:Y:S01]  /*1930*/  FFMA R31, R6, R32, R67 ;  /* 0x00000020061f7223 */ /* 0x001fe20000000043 */
[----:B------:R-:W-:Y:S01]  /*1940*/  FADD R6, R21, -R28 ;  /* 0x8000001c15067221 */ /* 0x000fe20000000000 */
[----:B------:R-:W-:Y:S01]  /*1950*/  @!P6 FMUL R9, R9, 16777216 ;  /* 0x4b8000000909e820 */ /* 0x000fe20000400000 */
[----:B-1----:R-:W-:Y:S01]  /*1960*/  FFMA R32, R33, R76, R68 ;  /* 0x0000004c21207223 */ /* 0x002fe20000000044 */
[----:B------:R-:W0:Y:S01]  /*1970*/  MUFU.RCP R82, R77 ;  /* 0x0000004d00527308 */ /* 0x000e220000001000 */
[----:B------:R-:W-:Y:S01]  /*1980*/  FFMA R79, R79, R6, R56 ;  /* 0x000000064f4f7223 */ /* 0x000fe20000000038 */
[----:B--2---:R-:W-:-:S06]  /*1990*/  FFMA R29, R10, R11, R65 ;  /* 0x0000000b0a1d7223 */ /* 0x004fcc0000000041 */
[----:B------:R-:W1:Y:S01]  /*19a0*/  MUFU.RCP R85, R85 ;  /* 0x0000005500557308 */ /* 0x000e620000001000 */
[----:B------:R-:W-:-:S04]  /*19b0*/  FADD R10, R22, -R31 ;  /* 0x8000001f160a7221 */ /* 0x000fc80000000000 */
[----:B------:R-:W-:Y:S01]  /*19c0*/  FFMA R80, R80, R10, R59 ;  /* 0x0000000a50507223 */ /* 0x000fe2000000003b */
[----:B0-----:R-:W-:Y:S02]  /*19d0*/  FFMA R33, R82, R83, R69 ;  /* 0x0000005352217223 */ /* 0x001fe40000000045 */
[----:B------:R-:W0:Y:S01]  /*19e0*/  MUFU.RCP R8, R87 ;  /* 0x0000005700087308 */ /* 0x000e220000001000 */
[----:B------:R-:W-:Y:S01]  /*19f0*/  FADD R83, R25, -R32 ;  /* 0x8000002019537221 */ /* 0x000fe20000000000 */
[----:B------:R-:W-:-:S03]  /*1a00*/  FADD R82, R24, -R33 ;  /* 0x8000002118527221 */ /* 0x000fc60000000000 */
[----:B------:R-:W-:Y:S01]  /*1a10*/  FFMA R83, R7, R83, R60 ;  /* 0x0000005307537223 */ /* 0x000fe2000000003c */
[----:B-1----:R-:W-:Y:S01]  /*1a20*/  FFMA R76, R85, R86, R70 ;  /* 0x00000056554c7223 */ /* 0x002fe20000000046 */
[----:B------:R-:W-:-:S03]  /*1a30*/  FFMA R82, R4, R82, R61 ;  /* 0x0000005204527223 */ /* 0x000fc6000000003d */
[----:B------:R-:W-:Y:S01]  /*1a40*/  FADD R85, R27, -R76 ;  /* 0x8000004c1b557221 */ /* 0x000fe20000000000 */
[----:B0-----:R-:W-:Y:S01]  /*1a50*/  FFMA R77, R8, R9, R71 ;  /* 0x00000009084d7223 */ /* 0x001fe20000000047 */
[----:B------:R-:W-:Y:S01]  /*1a60*/  FADD R8, R20, -R29 ;  /* 0x8000001d14087221 */ /* 0x000fe20000000000 */
[----:B------:R-:W-:Y:S01]  /*1a70*/  FADD R9, R23, -R30 ;  /* 0x8000001e17097221 */ /* 0x000fe20000000000 */
[----:B------:R-:W-:Y:S01]  /*1a80*/  FFMA R85, R5, R85, R62 ;  /* 0x0000005505557223 */ /* 0x000fe2000000003e */
[----:B------:R-:W-:Y:S01]  /*1a90*/  FADD R6, R26, -R77 ;  /* 0x8000004d1a067221 */ /* 0x000fe20000000000 */
[----:B------:R-:W-:Y:S01]  /*1aa0*/  FFMA R78, R78, R8, R57 ;  /* 0x000000084e4e7223 */ /* 0x000fe20000000039 */
[----:B------:R-:W-:Y:S02]  /*1ab0*/  FFMA R81, R81, R9, R58 ;  /* 0x0000000951517223 */ /* 0x000fe4000000003a */
[----:B------:R-:W-:-:S07]  /*1ac0*/  FFMA R84, R84, R6, R63 ;  /* 0x0000000654547223 */ /* 0x000fce000000003f */
.L_x_0:
[----:B------:R-:W-:Y:S01]  /*1ad0*/  BAR.SYNC.DEFER_BLOCKING 0x0 ;  /* 0x0000000000007b1d */ /* 0x000fe20000010000 */
[----:B------:R-:W-:Y:S01]  /*1ae0*/  ISETP.GE.AND P1, PT, R37, 0x200, PT ;  /* 0x000002002500780c */ /* 0x000fe20003f26270 */
[----:B------:R-:W-:Y:S01]  /*1af0*/  UIADD3 UR4, UR4, 0x1, URZ ;  /* 0x0000000104047890 */ /* 0x000fe2000fffe03f */
[----:B------:R-:W-:Y:S02]  /*1b00*/  FSEL R64, R28, R64, !P0 ;  /* 0x000000401c407208 */ /* 0x000fe40004000000 */
[----:B------:R-:W-:Y:S02]  /*1b10*/  FSEL R65, R29, R65, !P0 ;  /* 0x000000411d417208 */ /* 0x000fe40004000000 */
[----:B------:R-:W-:Y:S02]  /*1b20*/  FSEL R66, R30, R66, !P0 ;  /* 0x000000421e427208 */ /* 0x000fe40004000000 */
[----:B------:R-:W-:Y:S02]  /*1b30*/  FSEL R67, R31, R67, !P0 ;  /* 0x000000431f437208 */ /* 0x000fe40004000000 */
[----:B------:R-:W-:-:S02]  /*1b40*/  FSEL R68, R32, R68, !P0 ;  /* 0x0000004420447208 */ /* 0x000fc40004000000 */
[----:B------:R-:W-:Y:S02]  /*1b50*/  FSEL R69, R33, R69, !P0 ;  /* 0x0000004521457208 */ /* 0x000fe40004000000 */
[----:B------:R-:W-:Y:S02]  /*1b60*/  FSEL R70, R76, R70, !P0 ;  /* 0x000000464c467208 */ /* 0x000fe40004000000 */
[----:B------:R-:W-:Y:S02]  /*1b70*/  FSEL R71, R77, R71, !P0 ;  /* 0x000000474d477208 */ /* 0x000fe40004000000 */
[----:B------:R-:W-:Y:S02]  /*1b80*/  FSEL R56, R79, R56, !P0 ;  /* 0x000000384f387208 */ /* 0x000fe40004000000 */
[----:B------:R-:W-:Y:S02]  /*1b90*/  FSEL R57, R78, R57, !P0 ;  /* 0x000000394e397208 */ /* 0x000fe40004000000 */
[----:B------:R-:W-:Y:S01]  /*1ba0*/  FSEL R58, R81, R58, !P0 ;  /* 0x0000003a513a7208 */ /* 0x000fe20004000000 */
[----:B------:R0:W-:Y:S01]  /*1bb0*/  STS [R36], R21 ;  /* 0x0000001524007388 */ /* 0x0001e20000000800 */
[----:B------:R-:W-:-:S02]  /*1bc0*/  FSEL R59, R80, R59, !P0 ;  /* 0x0000003b503b7208 */ /* 0x000fc40004000000 */
[----:B------:R-:W-:Y:S01]  /*1bd0*/  FSEL R60, R83, R60, !P0 ;  /* 0x0000003c533c7208 */ /* 0x000fe20004000000 */
[----:B------:R1:W-:Y:S01]  /*1be0*/  STS [R36+0x20], R20 ;  /* 0x0000201424007388 */ /* 0x0003e20000000800 */
[----:B------:R-:W-:Y:S02]  /*1bf0*/  FSEL R61, R82, R61, !P0 ;  /* 0x0000003d523d7208 */ /* 0x000fe40004000000 */
[----:B------:R-:W-:Y:S01]  /*1c00*/  FSEL R62, R85, R62, !P0 ;  /* 0x0000003e553e7208 */ /* 0x000fe20004000000 */
[----:B------:R-:W-:Y:S01]  /*1c10*/  STS [R36+0x40], R23 ;  /* 0x0000401724007388 */ /* 0x000fe20000000800 */
[----:B------:R-:W-:Y:S01]  /*1c20*/  FSEL R63, R84, R63, !P0 ;  /* 0x0000003f543f7208 */ /* 0x000fe20004000000 */
[----:B0-----:R-:W-:Y:S01]  /*1c30*/  @!P1 IMAD.MOV.U32 R21, RZ, RZ, R45 ;  /* 0x000000ffff159224 */ /* 0x001fe200078e002d */
[----:B------:R-:W-:Y:S01]  /*1c40*/  FSEL R48, R13, R48, !P0 ;  /* 0x000000300d307208 */ /* 0x000fe20004000000 */
[----:B------:R-:W-:Y:S01]  /*1c50*/  STS [R36+0x60], R22 ;  /* 0x0000601624007388 */ /* 0x000fe20000000800 */
[----:B------:R-:W-:Y:S01]  /*1c60*/  FSEL R49, R12, R49, !P0 ;  /* 0x000000310c317208 */ /* 0x000fe20004000000 */
[----:B-1----:R-:W-:Y:S01]  /*1c70*/  @!P1 IMAD.MOV.U32 R20, RZ, RZ, R40 ;  /* 0x000000ffff149224 */ /* 0x002fe200078e0028 */
[----:B------:R-:W-:Y:S01]  /*1c80*/  IADD3 R40, P4, R40, 0x100, RZ ;  /* 0x0000010028287810 */ /* 0x000fe20007f9e0ff */
[----:B------:R-:W-:Y:S01]  /*1c90*/  STS [R36+0x80], R25 ;  /* 0x0000801924007388 */ /* 0x000fe20000000800 */
[----:B------:R-:W-:-:S02]  /*1ca0*/  FSEL R50, R15, R50, !P0 ;  /* 0x000000320f327208 */ /* 0x000fc40004000000 */
[----:B------:R-:W-:Y:S01]  /*1cb0*/  FSEL R51, R14, R51, !P0 ;  /* 0x000000330e337208 */ /* 0x000fe20004000000 */
[----:B------:R-:W-:Y:S01]  /*1cc0*/  STS [R36+0xa0], R24 ;  /* 0x0000a01824007388 */ /* 0x000fe20000000800 */
[----:B------:R-:W-:Y:S01]  /*1cd0*/  FSEL R52, R17, R52, !P0 ;  /* 0x0000003411347208 */ /* 0x000fe20004000000 */
[----:B------:R-:W-:Y:S01]  /*1ce0*/  IMAD.X R45, RZ, RZ, R45, P4 ;  /* 0x000000ffff2d7224 */ /* 0x000fe200020e062d */
[----:B------:R-:W-:Y:S01]  /*1cf0*/  FSEL R53, R16, R53, !P0 ;  /* 0x0000003510357208 */ /* 0x000fe20004000000 */
[----:B------:R-:W-:Y:S01]  /*1d00*/  STS [R36+0xc0], R27 ;  /* 0x0000c01b24007388 */ /* 0x000fe20000000800 */
[----:B------:R-:W-:Y:S02]  /*1d10*/  FSEL R54, R19, R54, !P0 ;  /* 0x0000003613367208 */ /* 0x000fe40004000000 */
[----:B------:R-:W-:Y:S01]  /*1d20*/  FSEL R55, R18, R55, !P0 ;  /* 0x0000003712377208 */ /* 0x000fe20004000000 */
[----:B------:R-:W-:Y:S01]  /*1d30*/  STS [R36+0xe0], R26 ;  /* 0x0000e01a24007388 */ /* 0x000fe20000000800 */
[----:B------:R-:W-:Y:S06]  /*1d40*/  BAR.SYNC.DEFER_BLOCKING 0x0 ;  /* 0x0000000000007b1d */ /* 0x000fec0000010000 */
[----:B------:R-:W0:Y:S04]  /*1d50*/  LDS.128 R4, [R41] ;  /* 0x0000000029047984 */ /* 0x000e280000000c00 */
[----:B------:R-:W1:Y:S04]  /*1d60*/  LDS.128 R8, [R43+0x2000] ;  /* 0x002000002b087984 */ /* 0x000e680000000c00 */
[----:B0-----:R0:W-:Y:S01]  /*1d70*/  @!P1 STG.E.128 desc[UR8][R20.64], R4 ;  /* 0x0000000414009986 */ /* 0x0011e2000c101d08 */
[----:B------:R-:W-:-:S05]  /*1d80*/  IADD3 R44, P1, R44, 0x40, RZ ;  /* 0x000000402c2c7810 */ /* 0x000fca0007f3e0ff */
[----:B------:R-:W-:Y:S01]  /*1d90*/  IMAD.X R46, RZ, RZ, R46, P1 ;  /* 0x000000ffff2e7224 */ /* 0x000fe200008e062e */
[----:B------:R-:W-:-:S04]  /*1da0*/  ISETP.GE.U32.AND P1, PT, R44, 0x10000, PT ;  /* 0x000100002c00780c */ /* 0x000fc80003f26070 */
[----:B------:R-:W-:Y:S01]  /*1db0*/  ISETP.GE.U32.AND.EX P1, PT, R46, RZ, PT, P1 ;  /* 0x000000ff2e00720c */ /* 0x000fe20003f26110 */
[----:B0-----:R-:W-:Y:S01]  /*1dc0*/  @!P2 IMAD.MOV.U32 R4, RZ, RZ, R42 ;  /* 0x000000ffff04a224 */ /* 0x001fe200078e002a */
[----:B------:R-:W-:Y:S01]  /*1dd0*/  IADD3 R42, P3, R42, 0x100, RZ ;  /* 0x000001002a2a7810 */ /* 0x000fe20007f7e0ff */
[----:B------:R-:W-:-:S04]  /*1de0*/  @!P2 IMAD.MOV.U32 R5, RZ, RZ, R47 ;  /* 0x000000ffff05a224 */ /* 0x000fc800078e002f */
[----:B------:R-:W-:Y:S01]  /*1df0*/  IMAD.X R47, RZ, RZ, R47, P3 ;  /* 0x000000ffff2f7224 */ /* 0x000fe200018e062f */
[----:B-1----:R0:W-:Y:S05]  /*1e00*/  @!P2 STG.E.128 desc[UR8][R4.64], R8 ;  /* 0x000000080400a986 */ /* 0x0021ea000c101d08 */
[----:B------:R-:W-:Y:S05]  /*1e10*/  @!P1 BRA `(.L_x_1) ;  /* 0xffffffe400d89947 */ /* 0x000fea000383ffff */
[----:B------:R-:W-:Y:S01]  /*1e20*/  FADD R3, R48, R49 ;  /* 0x0000003130037221 */ /* 0x000fe20000000000 */
[----:B0-----:R-:W-:Y:S01]  /*1e30*/  FMUL R4, R49, 0.25 ;  /* 0x3e80000031047820 */ /* 0x001fe20000400000 */
[----:B------:R-:W-:Y:S01]  /*1e40*/  FMUL R9, R50, 0.25 ;  /* 0x3e80000032097820 */ /* 0x000fe20000400000 */
[----:B------:R-:W-:Y:S01]  /*1e50*/  FADD R65, -R64, R65 ;  /* 0x0000004140417221 */ /* 0x000fe20000000100 */
[C---:B------:R-:W-:Y:S01]  /*1e60*/  FMUL R2, R3.reuse, 0.25 ;  /* 0x3e80000003027820 */ /* 0x040fe20000400000 */
[C---:B------:R-:W-:Y:S01]  /*1e70*/  FSETP.GEU.AND P4, PT, |R3|.reuse, 1.175494350822287508e-38, PT ;  /* 0x008000000300780b */ /* 0x040fe20003f8e200 */
[----:B------:R-:W-:Y:S01]  /*1e80*/  FADD R6, R50, R3 ;  /* 0x0000000332067221 */ /* 0x000fe20000000000 */
[----:B------:R-:W-:Y:S01]  /*1e90*/  FSETP.GT.AND P2, PT, |R3|, 8.50705917302346158658e+37, PT ;  /* 0x7e8000000300780b */ /* 0x000fe20003f44200 */
[----:B------:R-:W-:Y:S01]  /*1ea0*/  FMUL R8, R51, 0.25 ;  /* 0x3e80000033087820 */ /* 0x000fe20000400000 */
[----:B------:R-:W-:Y:S01]  /*1eb0*/  FMUL R5, R65, R65 ;  /* 0x0000004141057220 */ /* 0x000fe20000400000 */
[----:B------:R-:W-:Y:S01]  /*1ec0*/  FMUL R7, R6, 0.25 ;  /* 0x3e80000006077820 */ /* 0x000fe20000400000 */
[----:B------:R-:W-:Y:S01]  /*1ed0*/  FSEL R2, R2, R3, P2 ;  /* 0x0000000302027208 */ /* 0x000fe20001000000 */
[----:B------:R-:W-:Y:S01]  /*1ee0*/  FADD R11, R51, R6 ;  /* 0x00000006330b7221 */ /* 0x000fe20000000000 */
[----:B------:R-:W-:Y:S01]  /*1ef0*/  FSETP.GEU.AND P1, PT, |R6|, 1.175494350822287508e-38, PT ;  /* 0x008000000600780b */ /* 0x000fe20003f2e200 */
[----:B------:R-:W-:Y:S01]  /*1f00*/  FADD R57, R56, R57 ;  /* 0x0000003938397221 */ /* 0x000fe20000000000 */
[----:B------:R-:W-:Y:S01]  /*1f10*/  FSETP.GT.AND P3, PT, |R6|, 8.50705917302346158658e+37, PT ;  /* 0x7e8000000600780b */ /* 0x000fe20003f64200 */
[----:B------:R-:W-:Y:S01]  /*1f20*/  FADD R10, R52, R11 ;  /* 0x0000000b340a7221 */ /* 0x000fe20000000000 */
[----:B------:R-:W-:Y:S01]  /*1f30*/  FSEL R49, R4, R49, P2 ;  /* 0x0000003104317208 */ /* 0x000fe20001000000 */
[----:B------:R-:W-:Y:S01]  /*1f40*/  @!P4 FMUL R2, R2, 16777216 ;  /* 0x4b8000000202c820 */ /* 0x000fe20000400000 */
[----:B------:R-:W-:Y:S01]  /*1f50*/  FSEL R7, R7, R6, P3 ;  /* 0x0000000607077208 */ /* 0x000fe20001800000 */
[C---:B------:R-:W-:Y:S01]  /*1f60*/  FMUL R4, R11.reuse, 0.25 ;  /* 0x3e8000000b047820 */ /* 0x040fe20000400000 */
[----:B------:R-:W-:Y:S01]  /*1f70*/  FSETP.GEU.AND P2, PT, |R11|, 1.175494350822287508e-38, PT ;  /* 0x008000000b00780b */ /* 0x000fe20003f4e200 */
[----:B------:R-:W-:Y:S01]  /*1f80*/  @!P4 FMUL R49, R49, 16777216 ;  /* 0x4b8000003131c820 */ /* 0x000fe20000400000 */
[----:B------:R-:W-:Y:S01]  /*1f90*/  FSEL R50, R9, R50, P3 ;  /* 0x0000003209327208 */ /* 0x000fe20001800000 */
[----:B------:R-:W0:Y:S01]  /*1fa0*/  MUFU.RCP R2, R2 ;  /* 0x0000000200027308 */ /* 0x000e220000001000 */
[----:B------:R-:W-:Y:S01]  /*1fb0*/  FSETP.GT.AND P3, PT, |R11|, 8.50705917302346158658e+37, PT ;  /* 0x7e8000000b00780b */ /* 0x000fe20003f64200 */
[----:B------:R-:W-:Y:S01]  /*1fc0*/  @!P1 FMUL R7, R7, 16777216 ;  /* 0x4b80000007079820 */ /* 0x000fe20000400000 */
[----:B------:R-:W-:Y:S01]  /*1fd0*/  FMUL R9, R52, 0.25 ;  /* 0x3e80000034097820 */ /* 0x000fe20000400000 */
[----:B------:R-:W-:Y:S01]  /*1fe0*/  @!P1 FMUL R50, R50, 16777216 ;  /* 0x4b80000032329820 */ /* 0x000fe20000400000 */
[----:B------:R-:W-:Y:S01]  /*1ff0*/  FSEL R4, R4, R11, P3 ;  /* 0x0000000b04047208 */ /* 0x000fe20001800000 */
[----:B------:R-:W-:Y:S01]  /*2000*/  FADD R13, R53, R10 ;  /* 0x0000000a350d7221 */ /* 0x000fe20000000000 */
[----:B------:R-:W-:Y:S01]  /*2010*/  FSETP.NEU.AND P1, PT, R3, RZ, PT ;  /* 0x000000ff0300720b */ /* 0x000fe20003f2d000 */
[----:B------:R-:W1:Y:S01]  /*2020*/  MUFU.RCP R7, R7 ;  /* 0x0000000700077308 */ /* 0x000e620000001000 */
[----:B------:R-:W-:Y:S01]  /*2030*/  FSETP.GT.AND P4, PT, |R10|, 8.50705917302346158658e+37, PT ;  /* 0x7e8000000a00780b */ /* 0x000fe20003f84200 */
[----:B------:R-:W-:Y:S01]  /*2040*/  @!P2 FMUL R4, R4, 16777216 ;  /* 0x4b8000000404a820 */ /* 0x000fe20000400000 */
[----:B------:R-:W-:Y:S01]  /*2050*/  FSETP.NEU.AND P5, PT, R6, RZ, PT ;  /* 0x000000ff0600720b */ /* 0x000fe20003fad000 */
[----:B------:R-:W-:Y:S01]  /*2060*/  FMUL R5, R48, R5 ;  /* 0x0000000530057220 */ /* 0x000fe20000400000 */
[----:B------:R-:W-:Y:S01]  /*2070*/  FSEL R52, R9, R52, P4 ;  /* 0x0000003409347208 */ /* 0x000fe20002000000 */
[----:B------:R-:W-:Y:S01]  /*2080*/  FMUL R9, R10, 0.25 ;  /* 0x3e8000000a097820 */ /* 0x000fe20000400000 */
[----:B0-----:R-:W-:Y:S01]  /*2090*/  FMUL R2, R2, R49 ;  /* 0x0000003102027220 */ /* 0x001fe20000400000 */
[----:B------:R-:W0:Y:S01]  /*20a0*/  MUFU.RCP R4, R4 ;  /* 0x0000000400047308 */ /* 0x000e220000001000 */
[----:B------:R-:W-:Y:S01]  /*20b0*/  FSEL R51, R8, R51, P3 ;  /* 0x0000003308337208 */ /* 0x000fe20001800000 */
[----:B------:R-:W-:Y:S01]  /*20c0*/  FMUL R8, R53, 0.25 ;  /* 0x3e80000035087820 */ /* 0x000fe20000400000 */
[----:B------:R-:W-:Y:S01]  /*20d0*/  FSEL R9, R9, R10, P4 ;  /* 0x0000000a09097208 */ /* 0x000fe20002000000 */
[----:B------:R-:W-:Y:S01]  /*20e0*/  FADD R12, R54, R13 ;  /* 0x0000000d360c7221 */ /* 0x000fe20000000000 */
[----:B------:R-:W-:Y:S01]  /*20f0*/  FSEL R2, R2, RZ, P1 ;  /* 0x000000ff02027208 */ /* 0x000fe20000800000 */
[----:B------:R-:W-:Y:S01]  /*2100*/  @!P2 FMUL R51, R51, 16777216 ;  /* 0x4b8000003333a820 */ /* 0x000fe20000400000 */
[----:B------:R-:W-:Y:S01]  /*2110*/  FSETP.GEU.AND P1, PT, |R10|, 1.175494350822287508e-38, PT ;  /* 0x008000000a00780b */ /* 0x000fe20003f2e200 */
[----:B-1----:R-:W-:Y:S01]  /*2120*/  FMUL R7, R7, R50 ;  /* 0x0000003207077220 */ /* 0x002fe20000400000 */
[----:B------:R-:W-:Y:S01]  /*2130*/  FSETP.GT.AND P3, PT, |R13|, 8.50705917302346158658e+37, PT ;  /* 0x7e8000000d00780b */ /* 0x000fe20003f64200 */
[----:B------:R-:W-:Y:S01]  /*2140*/  FFMA R65, R65, R2, R64 ;  /* 0x0000000241417223 */ /* 0x000fe20000000040 */
[----:B------:R-:W-:Y:S01]  /*2150*/  FSETP.GEU.AND P4, PT, |R13|, 1.175494350822287508e-38, PT ;  /* 0x008000000d00780b */ /* 0x000fe20003f8e200 */
[----:B------:R-:W-:Y:S01]  /*2160*/  FFMA R5, R2, R5, R57 ;  /* 0x0000000502057223 */ /* 0x000fe20000000039 */
[----:B------:R-:W-:Y:S01]  /*2170*/  FSEL R7, R7, RZ, P5 ;  /* 0x000000ff07077208 */ /* 0x000fe20002800000 */
[----:B------:R-:W-:Y:S01]  /*2180*/  FADD R66, R66, -R65 ;  /* 0x8000004142427221 */ /* 0x000fe20000000000 */
[----:B------:R-:W-:Y:S01]  /*2190*/  FSEL R53, R8, R53, P3 ;  /* 0x0000003508357208 */ /* 0x000fe20001800000 */
[----:B------:R-:W-:Y:S01]  /*21a0*/  FMUL R8, R13, 0.25 ;  /* 0x3e8000000d087820 */ /* 0x000fe20000400000 */
[----:B------:R-:W-:Y:S01]  /*21b0*/  FADD R58, R58, R5 ;  /* 0x000000053a3a7221 */ /* 0x000fe20000000000 */
[C---:B------:R-:W-:Y:S01]  /*21c0*/  FMUL R2, R66.reuse, R66 ;  /* 0x0000004242027220 */ /* 0x040fe20000400000 */
[----:B------:R-:W-:Y:S01]  /*21d0*/  FFMA R66, R66, R7, R65 ;  /* 0x0000000742427223 */ /* 0x000fe20000000041 */
[----:B------:R-:W-:Y:S01]  /*21e0*/  @!P1 FMUL R9, R9, 16777216 ;  /* 0x4b80000009099820 */ /* 0x000fe20000400000 */
[----:B------:R-:W-:Y:S01]  /*21f0*/  FSEL R8, R8, R13, P3 ;  /* 0x0000000d08087208 */ /* 0x000fe20001800000 */
[----:B------:R-:W-:Y:S01]  /*2200*/  FMUL R2, R3, R2 ;  /* 0x0000000203027220 */ /* 0x000fe20000400000 */
[----:B------:R-:W-:Y:S01]  /*2210*/  FADD R67, R67, -R66 ;  /* 0x8000004243437221 */ /* 0x000fe20000000000 */
[----:B0-----:R-:W-:Y:S01]  /*2220*/  FMUL R4, R4, R51 ;  /* 0x0000003304047220 */ /* 0x001fe20000400000 */
[C---:B------:R-:W-:Y:S01]  /*2230*/  FSETP.GEU.AND P3, PT, |R12|.reuse, 1.175494350822287508e-38, PT ;  /* 0x008000000c00780b */ /* 0x040fe20003f6e200 */
[----:B------:R-:W0:Y:S01]  /*2240*/  MUFU.RCP R9, R9 ;  /* 0x0000000900097308 */ /* 0x000e220000001000 */
[----:B------:R-:W-:Y:S01]  /*2250*/  FSETP.NEU.AND P5, PT, R11, RZ, PT ;  /* 0x000000ff0b00720b */ /* 0x000fe20003fad000 */
[----:B------:R-:W-:Y:S01]  /*2260*/  FFMA R2, R7, R2, R58 ;  /* 0x0000000207027223 */ /* 0x000fe2000000003a */
[----:B------:R-:W-:Y:S01]  /*2270*/  FMUL R3, R67, R67 ;  /* 0x0000004343037220 */ /* 0x000fe20000400000 */
[C---:B------:R-:W-:Y:S01]  /*2280*/  FMUL R5, R12.reuse, 0.25 ;  /* 0x3e8000000c057820 */ /* 0x040fe20000400000 */
[----:B------:R-:W-:Y:S01]  /*2290*/  FSETP.GT.AND P2, PT, |R12|, 8.50705917302346158658e+37, PT ;  /* 0x7e8000000c00780b */ /* 0x000fe20003f44200 */
[----:B------:R-:W-:Y:S01]  /*22a0*/  @!P4 FMUL R8, R8, 16777216 ;  /* 0x4b8000000808c820 */ /* 0x000fe20000400000 */
[----:B------:R-:W-:Y:S01]  /*22b0*/  FSEL R4, R4, RZ, P5 ;  /* 0x000000ff04047208 */ /* 0x000fe20002800000 */
[----:B------:R-:W-:Y:S01]  /*22c0*/  FADD R59, R59, R2 ;  /* 0x000000023b3b7221 */ /* 0x000fe20000000000 */
[----:B------:R-:W-:Y:S01]  /*22d0*/  FMUL R3, R6, R3 ;  /* 0x0000000306037220 */ /* 0x000fe20000400000 */
[----:B------:R-:W-:Y:S01]  /*22e0*/  FSEL R5, R5, R12, P2 ;  /* 0x0000000c05057208 */ /* 0x000fe20001000000 */
[----:B------:R-:W-:Y:S01]  /*22f0*/  @!P1 FMUL R52, R52, 16777216 ;  /* 0x4b80000034349820 */ /* 0x000fe20000400000 */
[----:B------:R-:W1:Y:S01]  /*2300*/  MUFU.RCP R8, R8 ;  /* 0x0000000800087308 */ /* 0x000e620000001000 */
[----:B------:R-:W-:Y:S01]  /*2310*/  FFMA R67, R67, R4, R66 ;  /* 0x0000000443437223 */ /* 0x000fe20000000042 */
[----:B------:R-:W-:Y:S01]  /*2320*/  FFMA R3, R4, R3, R59 ;  /* 0x0000000304037223 */ /* 0x000fe2000000003b */
[----:B------:R-:W-:Y:S01]  /*2330*/  FADD R4, R55, R12 ;  /* 0x0000000c37047221 */ /* 0x000fe20000000000 */
[----:B------:R-:W-:Y:S01]  /*2340*/  @!P3 FMUL R5, R5, 16777216 ;  /* 0x4b8000000505b820 */ /* 0x000fe20000400000 */
[----:B0-----:R-:W-:Y:S01]  /*2350*/  FMUL R9, R9, R52 ;  /* 0x0000003409097220 */ /* 0x001fe20000400000 */
[----:B------:R-:W-:Y:S01]  /*2360*/  @!P4 FMUL R53, R53, 16777216 ;  /* 0x4b8000003535c820 */ /* 0x000fe20000400000 */
[----:B------:R-:W-:Y:S01]  /*2370*/  FSETP.NEU.AND P1, PT, R10, RZ, PT ;  /* 0x000000ff0a00720b */ /* 0x000fe20003f2d000 */
[----:B------:R-:W-:Y:S01]  /*2380*/  FADD R60, R60, R3 ;  /* 0x000000033c3c7221 */ /* 0x000fe20000000000 */
[C---:B------:R-:W-:Y:S01]  /*2390*/  FSETP.GEU.AND P4, PT, |R4|.reuse, 1.175494350822287508e-38, PT ;  /* 0x008000000400780b */ /* 0x040fe20003f8e200 */
[----:B------:R-:W0:Y:S01]  /*23a0*/  MUFU.RCP R5, R5 ;  /* 0x0000000500057308 */ /* 0x000e220000001000 */
[----:B------:R-:W-:Y:S01]  /*23b0*/  FSEL R9, R9, RZ, P1 ;  /* 0x000000ff09097208 */ /* 0x000fe20000800000 */
[----:B------:R-:W-:Y:S01]  /*23c0*/  FMUL R3, R4, 0.25 ;  /* 0x3e80000004037820 */ /* 0x000fe20000400000 */
[----:B------:R-:W-:Y:S01]  /*23d0*/  FMUL R15, R54, 0.25 ;  /* 0x3e800000360f7820 */ /* 0x000fe20000400000 */
[----:B------:R-:W-:Y:S01]  /*23e0*/  BAR.SYNC.DEFER_BLOCKING 0x0 ;  /* 0x0000000000007b1d */ /* 0x000fe20000010000 */
[----:B------:R-:W-:Y:S01]  /*23f0*/  FSETP.GT.AND P1, PT, |R4|, 8.50705917302346158658e+37, PT ;  /* 0x7e8000000400780b */ /* 0x000fe20003f24200 */
[--C-:B------:R-:W-:Y:S01]  /*2400*/  FADD R68, R68, -R67.reuse ;  /* 0x8000004344447221 */ /* 0x100fe20000000000 */
[----:B-1----:R-:W-:Y:S01]  /*2410*/  FMUL R8, R8, R53 ;  /* 0x0000003508087220 */ /* 0x002fe20000400000 */
[----:B------:R-:W-:Y:S01]  /*2420*/  FSEL R54, R15, R54, P2 ;  /* 0x000000360f367208 */ /* 0x000fe20001000000 */
[----:B------:R-:W-:Y:S01]  /*2430*/  IMAD.SHL.U32 R72, R72, 0x20, RZ ;  /* 0x0000002048487824 */ /* 0x000fe200078e00ff */
[----:B------:R-:W-:Y:S01]  /*2440*/  FSEL R6, R3, R4, P1 ;  /* 0x0000000403067208 */ /* 0x000fe20000800000 */
[C---:B------:R-:W-:Y:S01]  /*2450*/  FFMA R2, R68.reuse, R9, R67 ;  /* 0x0000000944027223 */ /* 0x040fe20000000043 */
[----:B------:R-:W-:Y:S01]  /*2460*/  FSETP.NEU.AND P2, PT, R13, RZ, PT ;  /* 0x000000ff0d00720b */ /* 0x000fe20003f4d000 */
[----:B------:R-:W-:Y:S01]  /*2470*/  FMUL R68, R68, R68 ;  /* 0x0000004444447220 */ /* 0x000fe20000400000 */
[----:B------:R-:W-:Y:S01]  /*2480*/  @!P3 FMUL R54, R54, 16777216 ;  /* 0x4b8000003636b820 */ /* 0x000fe20000400000 */
[----:B------:R-:W-:Y:S01]  /*2490*/  @!P4 FMUL R6, R6, 16777216 ;  /* 0x4b8000000606c820 */ /* 0x000fe20000400000 */
[----:B------:R-:W-:Y:S01]  /*24a0*/  FSEL R8, R8, RZ, P2 ;  /* 0x000000ff08087208 */ /* 0x000fe20001000000 */
[--C-:B------:R-:W-:Y:S01]  /*24b0*/  FADD R69, R69, -R2.reuse ;  /* 0x8000000245457221 */ /* 0x100fe20000000000 */
[----:B------:R-:W-:Y:S01]  /*24c0*/  FMUL R68, R11, R68 ;  /* 0x000000440b447220 */ /* 0x000fe20000400000 */
[----:B0-----:R-:W-:Y:S01]  /*24d0*/  FMUL R5, R5, R54 ;  /* 0x0000003605057220 */ /* 0x001fe20000400000 */
[----:B------:R-:W-:Y:S01]  /*24e0*/  FSETP.NEU.AND P2, PT, R12, RZ, PT ;  /* 0x000000ff0c00720b */ /* 0x000fe20003f4d000 */
[----:B------:R-:W-:Y:S01]  /*24f0*/  FFMA R3, R69, R8, R2 ;  /* 0x0000000845037223 */ /* 0x000fe20000000002 */
[----:B------:R-:W0:Y:S01]  /*2500*/  MUFU.RCP R6, R6 ;  /* 0x0000000600067308 */ /* 0x000e220000001000 */
[----:B------:R-:W-:Y:S01]  /*2510*/  FFMA R60, R9, R68, R60 ;  /* 0x00000044093c7223 */ /* 0x000fe2000000003c */
[----:B------:R-:W-:Y:S01]  /*2520*/  FMUL R69, R69, R69 ;  /* 0x0000004545457220 */ /* 0x000fe20000400000 */
[----:B------:R-:W-:Y:S01]  /*2530*/  FMUL R2, R55, 0.25 ;  /* 0x3e80000037027820 */ /* 0x000fe20000400000 */
[----:B------:R-:W-:Y:S01]  /*2540*/  FSEL R5, R5, RZ, P2 ;  /* 0x000000ff05057208 */ /* 0x000fe20001000000 */
[--C-:B------:R-:W-:Y:S01]  /*2550*/  FADD R70, R70, -R3.reuse ;  /* 0x8000000346467221 */ /* 0x100fe20000000000 */
[----:B------:R-:W-:Y:S01]  /*2560*/  FADD R61, R61, R60 ;  /* 0x0000003c3d3d7221 */ /* 0x000fe20000000000 */
[----:B------:R-:W-:Y:S01]  /*2570*/  FMUL R69, R10, R69 ;  /* 0x000000450a457220 */ /* 0x000fe20000400000 */
[----:B------:R-:W-:Y:S01]  /*2580*/  FSEL R55, R2, R55, P1 ;  /* 0x0000003702377208 */ /* 0x000fe20000800000 */
[C---:B------:R-:W-:Y:S01]  /*2590*/  FMUL R2, R70.reuse, R70 ;  /* 0x0000004646027220 */ /* 0x040fe20000400000 */
[----:B------:R-:W-:Y:S01]  /*25a0*/  FFMA R70, R70, R5, R3 ;  /* 0x0000000546467223 */ /* 0x000fe20000000003 */
[----:B------:R-:W-:Y:S01]  /*25b0*/  FFMA R61, R8, R69, R61 ;  /* 0x00000045083d7223 */ /* 0x000fe2000000003d */
[----:B------:R-:W-:Y:S01]  /*25c0*/  FSETP.NEU.AND P1, PT, R4, RZ, PT ;  /* 0x000000ff0400720b */ /* 0x000fe20003f2d000 */
[----:B------:R-:W-:Y:S01]  /*25d0*/  @!P4 FMUL R55, R55, 16777216 ;  /* 0x4b8000003737c820 */ /* 0x000fe20000400000 */
[----:B------:R-:W-:Y:S01]  /*25e0*/  FMUL R2, R13, R2 ;  /* 0x000000020d027220 */ /* 0x000fe20000400000 */
[----:B------:R-:W-:Y:S01]  /*25f0*/  FADD R62, R62, R61 ;  /* 0x0000003d3e3e7221 */ /* 0x000fe20000000000 */
[----:B------:R-:W-:Y:S01]  /*2600*/  FADD R71, R71, -R70 ;  /* 0x8000004647477221 */ /* 0x000fe20000000000 */
[----:B0-----:R-:W-:Y:S01]  /*2610*/  FMUL R6, R6, R55 ;  /* 0x0000003706067220 */ /* 0x001fe20000400000 */
[----:B------:R-:W-:Y:S01]  /*2620*/  ISETP.GE.AND P2, PT, R0, 0x200, PT ;  /* 0x000002000000780c */ /* 0x000fe20003f46270 */
[----:B------:R-:W-:Y:S01]  /*2630*/  FFMA R2, R5, R2, R62 ;  /* 0x0000000205027223 */ /* 0x000fe2000000003e */
[----:B------:R-:W-:Y:S01]  /*2640*/  FMUL R3, R71, R71 ;  /* 0x0000004747037220 */ /* 0x000fe20000400000 */
[----:B------:R-:W-:Y:S01]  /*2650*/  IMAD.SHL.U32 R5, R39, 0x4, RZ ;  /* 0x0000000427057824 */ /* 0x000fe200078e00ff */
[----:B------:R-:W-:Y:S01]  /*2660*/  FSEL R6, R6, RZ, P1 ;  /* 0x000000ff06067208 */ /* 0x000fe20000800000 */
[----:B------:R-:W-:Y:S01]  /*2670*/  FADD R63, R63, R2 ;  /* 0x000000023f3f7221 */ /* 0x000fe20000000000 */
[----:B------:R-:W-:Y:S01]  /*2680*/  FMUL R3, R12, R3 ;  /* 0x000000030c037220 */ /* 0x000fe20000400000 */
[----:B------:R-:W-:-:S02]  /*2690*/  ISETP.EQ.AND P0, PT, R39, RZ, !P0 ;  /* 0x000000ff2700720c */ /* 0x000fc40004702270 */
[----:B------:R-:W-:Y:S01]  /*26a0*/  LOP3.LUT R5, R72, R5, RZ, 0xfc, !PT ;  /* 0x0000000548057212 */ /* 0x000fe200078efcff */
[----:B------:R-:W-:Y:S01]  /*26b0*/  FFMA R70, R71, R6, R70 ;  /* 0x0000000647467223 */ /* 0x000fe20000000046 */
[----:B------:R-:W-:-:S03]  /*26c0*/  FFMA R3, R6, R3, R63 ;  /* 0x0000000306037223 */ /* 0x000fc6000000003f */
[----:B------:R-:W-:Y:S04]  /*26d0*/  STS [R5+UR5+0x1000], R4 ;  /* 0x0010000405007988 */ /* 0x000fe80008000805 */
[----:B------:R-:W-:Y:S04]  /*26e0*/  STS [R5+UR5], R70 ;  /* 0x0000004605007988 */ /* 0x000fe80008000805 */
[----:B------:R-:W-:Y:S01]  /*26f0*/  STS [R5+UR5+0x800], R3 ;  /* 0x0008000305007988 */ /* 0x000fe20008000805 */
[----:B------:R-:W-:Y:S06]  /*2700*/  BAR.SYNC.DEFER_BLOCKING 0x0 ;  /* 0x0000000000007b1d */ /* 0x000fec0000010000 */
[----:B------:R-:W0:Y:S04]  /*2710*/  @!P2 LDS R17, [R38+UR5+0x1000] ;  /* 0x001000052611a984 */ /* 0x000e280008000800 */
[----:B------:R-:W1:Y:S04]  /*2720*/  @!P2 LDS R14, [R38+UR5] ;  /* 0x00000005260ea984 */ /* 0x000e680008000800 */
[----:B------:R-:W2:Y:S04]  /*2730*/  @!P2 LDS R16, [R38+UR5+0x800] ;  /* 0x000800052610a984 */ /* 0x000ea80008000800 */
[----:B0-----:R-:W0:Y:S04]  /*2740*/  SHFL.BFLY PT, R2, R17, 0x4, 0x1f ;  /* 0x0c801f0011027f89 */ /* 0x001e2800000e0000 */
[----:B-1----:R-:W1:Y:S04]  /*2750*/  SHFL.BFLY PT, R3, R14, 0x4, 0x1f ;  /* 0x0c801f000e037f89 */ /* 0x002e6800000e0000 */
[----:B--2---:R-:W2:Y:S01]  /*2760*/  SHFL.BFLY PT, R5, R16, 0x4, 0x1f ;  /* 0x0c801f0010057f89 */ /* 0x004ea200000e0000 */
[----:B0-----:R-:W-:-:S04]  /*2770*/  FADD R6, R17, R2 ;  /* 0x0000000211067221 */ /* 0x001fc80000000000 */
[C---:B------:R-:W-:Y:S01]  /*2780*/  FMUL R7, R6.reuse, 0.25 ;  /* 0x3e80000006077820 */ /* 0x040fe20000400000 */
[C---:B------:R-:W-:Y:S01]  /*2790*/  FSETP.GEU.AND P2, PT, |R6|.reuse, 1.175494350822287508e-38, PT ;  /* 0x008000000600780b */ /* 0x040fe20003f4e200 */
[----:B------:R-:W0:Y:S01]  /*27a0*/  SHFL.BFLY PT, R9, R6, 0x2, 0x1f ;  /* 0x0c401f0006097f89 */ /* 0x000e2200000e0000 */
[----:B------:R-:W-:Y:S01]  /*27b0*/  FSETP.GT.AND P1, PT, |R6|, 8.50705917302346158658e+37, PT ;  /* 0x7e8000000600780b */ /* 0x000fe20003f24200 */
[----:B-1----:R-:W-:Y:S01]  /*27c0*/  FADD R3, -R14, R3 ;  /* 0x000000030e037221 */ /* 0x002fe20000000100 */
[----:B--2---:R-:W-:Y:S02]  /*27d0*/  FADD R5, R16, R5 ;  /* 0x0000000510057221 */ /* 0x004fe40000000000 */
[----:B------:R-:W-:Y:S01]  /*27e0*/  FSEL R7, R7, R6, P1 ;  /* 0x0000000607077208 */ /* 0x000fe20000800000 */
[----:B------:R-:W-:-:S04]  /*27f0*/  FMUL R4, R3, R3 ;  /* 0x0000000303047220 */ /* 0x000fc80000400000 */
[----:B------:R-:W-:Y:S02]  /*2800*/  FMUL R4, R17, R4 ;  /* 0x0000000411047220 */ /* 0x000fe40000400000 */
[----:B------:R-:W-:Y:S02]  /*2810*/  @!P2 FMUL R7, R7, 16777216 ;  /* 0x4b8000000707a820 */ /* 0x000fe40000400000 */
[----:B------:R-:W-:-:S04]  /*2820*/  @P1 FMUL R2, R2, 0.25 ;  /* 0x3e80000002021820 */ /* 0x000fc80000400000 */
[----:B------:R-:W1:Y:S01]  /*2830*/  MUFU.RCP R7, R7 ;  /* 0x0000000700077308 */ /* 0x000e620000001000 */
[----:B------:R-:W-:Y:S01]  /*2840*/  @!P2 FMUL R2, R2, 16777216 ;  /* 0x4b8000000202a820 */ /* 0x000fe20000400000 */
[C---:B------:R-:W-:Y:S01]  /*2850*/  FSETP.NEU.AND P2, PT, R6.reuse, RZ, PT ;  /* 0x000000ff0600720b */ /* 0x040fe20003f4d000 */
[----:B0-----:R-:W-:-:S04]  /*2860*/  FADD R8, R6, R9 ;  /* 0x0000000906087221 */ /* 0x001fc80000000000 */
[C---:B------:R-:W-:Y:S01]  /*2870*/  FMUL R11, R8.reuse, 0.25 ;  /* 0x3e800000080b7820 */ /* 0x040fe20000400000 */
[C---:B------:R-:W-:Y:S01]  /*2880*/  FSETP.GEU.AND P3, PT, |R8|.reuse, 1.175494350822287508e-38, PT ;  /* 0x008000000800780b */ /* 0x040fe20003f6e200 */
[----:B------:R-:W0:Y:S01]  /*2890*/  SHFL.BFLY PT, R13, R8, 0x1, 0x1f ;  /* 0x0c201f00080d7f89 */ /* 0x000e2200000e0000 */
[----:B------:R-:W-:Y:S01]  /*28a0*/  FSETP.GT.AND P1, PT, |R8|, 8.50705917302346158658e+37, PT ;  /* 0x7e8000000800780b */ /* 0x000fe20003f24200 */
[----:B-1----:R-:W-:-:S03]  /*28b0*/  FMUL R2, R7, R2 ;  /* 0x0000000207027220 */ /* 0x002fc60000400000 */
[----:B------:R-:W-:Y:S02]  /*28c0*/  FSEL R11, R11, R8, P1 ;  /* 0x000000080b0b7208 */ /* 0x000fe40000800000 */
[----:B------:R-:W-:-:S05]  /*28d0*/  FSEL R2, R2, RZ, P2 ;  /* 0x000000ff02027208 */ /* 0x000fca0001000000 */
[----:B------:R-:W-:Y:S01]  /*28e0*/  @!P3 FMUL R11, R11, 16777216 ;  /* 0x4b8000000b0bb820 */ /* 0x000fe20000400000 */
[----:B------:R-:W-:Y:S01]  /*28f0*/  FFMA R3, R3, R2, R14 ;  /* 0x0000000203037223 */ /* 0x000fe2000000000e */
[----:B------:R-:W-:Y:S01]  /*2900*/  FFMA R4, R2, R4, R5 ;  /* 0x0000000402047223 */ /* 0x000fe20000000005 */
[----:B------:R-:W-:Y:S01]  /*2910*/  @P1 FMUL R9, R9, 0.25 ;  /* 0x3e80000009091820 */ /* 0x000fe20000400000 */
[----:B------:R-:W1:Y:S01]  /*2920*/  MUFU.RCP R10, R11 ;  /* 0x0000000b000a7308 */ /* 0x000e620000001000 */
[----:B------:R-:W-:Y:S01]  /*2930*/  FSETP.NEU.AND P1, PT, R8, RZ, PT ;  /* 0x000000ff0800720b */ /* 0x000fe20003f2d000 */
[----:B------:R-:W2:Y:S01]  /*2940*/  SHFL.BFLY PT, R2, R3, 0x2, 0x1f ;  /* 0x0c401f0003027f89 */ /* 0x000ea200000e0000 */
[----:B------:R-:W-:-:S03]  /*2950*/  @!P3 FMUL R9, R9, 16777216 ;  /* 0x4b8000000909b820 */ /* 0x000fc60000400000 */
[----:B------:R-:W3:Y:S01]  /*2960*/  SHFL.BFLY PT, R5, R4, 0x2, 0x1f ;  /* 0x0c401f0004057f89 */ /* 0x000ee200000e0000 */
[----:B-1----:R-:W-:Y:S01]  /*2970*/  FMUL R10, R10, R9 ;  /* 0x000000090a0a7220 */ /* 0x002fe20000400000 */
[----:B0-----:R-:W-:-:S04]  /*2980*/  FADD R9, R8, R13 ;  /* 0x0000000d08097221 */ /* 0x001fc80000000000 */
[----:B------:R-:W-:Y:S02]  /*2990*/  FSEL R10, R10, RZ, P1 ;  /* 0x000000ff0a0a7208 */ /* 0x000fe40000800000 */
[C---:B------:R-:W-:Y:S02]  /*29a0*/  FSETP.GEU.AND P2, PT, |R9|.reuse, 1.175494350822287508e-38, PT ;  /* 0x008000000900780b */ /* 0x040fe40003f4e200 */
[----:B------:R-:W-:Y:S01]  /*29b0*/  FSETP.GT.AND P1, PT, |R9|, 8.50705917302346158658e+37, PT ;  /* 0x7e8000000900780b */ /* 0x000fe20003f24200 */
[----:B--2---:R-:W-:Y:S01]  /*29c0*/  FADD R2, -R3, R2 ;  /* 0x0000000203027221 */ /* 0x004fe20000000100 */
[----:B---3--:R-:W-:-:S03]  /*29d0*/  FADD R5, R4, R5 ;  /* 0x0000000504057221 */ /* 0x008fc60000000000 */
[C---:B------:R-:W-:Y:S01]  /*29e0*/  FMUL R7, R2.reuse, R2 ;  /* 0x0000000202077220 */ /* 0x040fe20000400000 */
[----:B------:R-:W-:Y:S01]  /*29f0*/  FMUL R4, R9, 0.25 ;  /* 0x3e80000009047820 */ /* 0x000fe20000400000 */
[----:B------:R-:W-:Y:S02]  /*2a00*/  FFMA R2, R2, R10, R3 ;  /* 0x0000000a02027223 */ /* 0x000fe40000000003 */
[----:B------:R-:W-:Y:S02]  /*2a10*/  FMUL R7, R6, R7 ;  /* 0x0000000706077220 */ /* 0x000fe40000400000 */
[----:B------:R-:W-:Y:S01]  /*2a20*/  FSEL R6, R4, R9, P1 ;  /* 0x0000000904067208 */ /* 0x000fe20000800000 */
[----:B------:R-:W0:Y:S01]  /*2a30*/  SHFL.BFLY PT, R3, R2, 0x1, 0x1f ;  /* 0x0c201f0002037f89 */ /* 0x000e2200000e0000 */
[----:B------:R-:W-:Y:S01]  /*2a40*/  FFMA R5, R10, R7, R5 ;  /* 0x000000070a057223 */ /* 0x000fe20000000005 */
[----:B------:R-:W-:Y:S01]  /*2a50*/  @P1 FMUL R13, R13, 0.25 ;  /* 0x3e8000000d0d1820 */ /* 0x000fe20000400000 */
[----:B------:R-:W-:Y:S01]  /*2a60*/  LOP3.LUT P1, RZ, R0, 0x7, RZ, 0xc0, !PT ;  /* 0x0000000700ff7812 */ /* 0x000fe2000782c0ff */
[----:B------:R-:W-:-:S02]  /*2a70*/  @!P2 FMUL R6, R6, 16777216 ;  /* 0x4b8000000606a820 */ /* 0x000fc40000400000 */
[----:B------:R-:W1:Y:S01]  /*2a80*/  SHFL.BFLY PT, R4, R5, 0x1, 0x1f ;  /* 0x0c201f0005047f89 */ /* 0x000e6200000e0000 */
[----:B------:R-:W-:Y:S01]  /*2a90*/  @!P2 FMUL R13, R13, 16777216 ;  /* 0x4b8000000d0da820 */ /* 0x000fe20000400000 */
[----:B------:R-:W-:Y:S02]  /*2aa0*/  FSETP.NEU.AND P2, PT, R9, RZ, PT ;  /* 0x000000ff0900720b */ /* 0x000fe40003f4d000 */
[----:B------:R-:W2:Y:S01]  /*2ab0*/  MUFU.RCP R6, R6 ;  /* 0x0000000600067308 */ /* 0x000ea20000001000 */
[----:B------:R-:W-:Y:S01]  /*2ac0*/  ISETP.LT.AND P1, PT, R0, 0x200, !P1 ;  /* 0x000002000000780c */ /* 0x000fe20004f21270 */
[----:B0-----:R-:W-:Y:S01]  /*2ad0*/  FADD R3, -R2, R3 ;  /* 0x0000000302037221 */ /* 0x001fe20000000100 */
[----:B--2---:R-:W-:-:S11]  /*2ae0*/  FMUL R13, R6, R13 ;  /* 0x0000000d060d7220 */ /* 0x004fd60000400000 */
[----:B------:R-:W-:Y:S01]  /*2af0*/  @P1 STS [R38+UR5+0x1000], R9 ;  /* 0x0010000926001988 */ /* 0x000fe20008000805 */
[----:B------:R-:W-:Y:S01]  /*2b00*/  FMUL R7, R3, R3 ;  /* 0x0000000303077220 */ /* 0x000fe20000400000 */
[----:B------:R-:W-:Y:S01]  /*2b10*/  FSEL R13, R13, RZ, P2 ;  /* 0x000000ff0d0d7208 */ /* 0x000fe20001000000 */
[----:B-1----:R-:W-:Y:S02]  /*2b20*/  FADD R4, R5, R4 ;  /* 0x0000000405047221 */ /* 0x002fe40000000000 */
[----:B------:R-:W-:Y:S02]  /*2b30*/  FMUL R8, R8, R7 ;  /* 0x0000000708087220 */ /* 0x000fe40000400000 */
[----:B------:R-:W-:Y:S02]  /*2b40*/  FFMA R7, R3, R13, R2 ;  /* 0x0000000d03077223 */ /* 0x000fe40000000002 */
[----:B------:R-:W-:Y:S01]  /*2b50*/  FFMA R13, R13, R8, R4 ;  /* 0x000000080d0d7223 */ /* 0x000fe20000000004 */
[----:B------:R-:W0:Y:S02]  /*2b60*/  LDC.64 R2, c[0x0][0x230] ;  /* 0x00008c00ff027b82 */ /* 0x000e240000000a00 */
[----:B------:R-:W-:Y:S04]  /*2b70*/  @P1 STS [R38+UR5], R7 ;  /* 0x0000000726001988 */ /* 0x000fe80008000805 */
[----:B------:R-:W-:Y:S02]  /*2b80*/  @P1 STS [R38+UR5+0x800], R13 ;  /* 0x0008000d26001988 */ /* 0x000fe40008000805 */
[----:B------:R-:W1:Y:S08]  /*2b90*/  LDC.64 R4, c[0x0][0x238] ;  /* 0x00008e00ff047b82 */ /* 0x000e700000000a00 */
[----:B------:R-:W-:Y:S01]  /*2ba0*/  BAR.SYNC.DEFER_BLOCKING 0x0 ;  /* 0x0000000000007b1d */ /* 0x000fe20000010000 */
[----:B0-----:R-:W-:-:S04]  /*2bb0*/  IMAD.WIDE R2, R34, 0x4, R2 ;  /* 0x0000000422027825 */ /* 0x001fc800078e0202 */
[----:B-1----:R-:W-:Y:S01]  /*2bc0*/  IMAD.WIDE R4, R34, 0x4, R4 ;  /* 0x0000000422047825 */ /* 0x002fe200078e0204 */
[----:B------:R-:W0:Y:S04]  /*2bd0*/  LDS R11, [R72+UR5] ;  /* 0x00000005480b7984 */ /* 0x000e280008000800 */
[----:B------:R-:W1:Y:S04]  /*2be0*/  LDS R15, [R72+UR5+0x800] ;  /* 0x00080005480f7984 */ /* 0x000e680008000800 */
[----:B0-----:R0:W-:Y:S04]  /*2bf0*/  @P0 STG.E desc[UR8][R2.64], R11 ;  /* 0x0000000b02000986 */ /* 0x0011e8000c101908 */
[----:B-1----:R0:W-:Y:S01]  /*2c00*/  @P0 STG.E desc[UR8][R4.64], R15 ;  /* 0x0000000f04000986 */ /* 0x0021e2000c101908 */
[----:B------:R-:W-:Y:S05]  /*2c10*/  @!P0 EXIT ;  /* 0x000000000000894d */ /* 0x000fea0003800000 */
[----:B0-----:R-:W0:Y:S01]  /*2c20*/  LDS R5, [R72+UR5+0x1000] ;  /* 0x0010000548057984 */ /* 0x001e220008000800 */
[----:B------:R-:W1:Y:S02]  /*2c30*/  LDC.64 R2, c[0x0][0x240] ;  /* 0x00009000ff027b82 */ /* 0x000e640000000a00 */
[----:B-1----:R-:W-:-:S05]  /*2c40*/  IMAD.WIDE R34, R34, 0x4, R2 ;  /* 0x0000000422227825 */ /* 0x002fca00078e0202 */
[----:B0-----:R-:W-:Y:S01]  /*2c50*/  STG.E desc[UR8][R34.64], R5 ;  /* 0x0000000522007986 */ /* 0x001fe2000c101908 */
[----:B------:R-:W-:Y:S05]  /*2c60*/  EXIT ;  /* 0x000000000000794d */ /* 0x000fea0003800000 */
.L_x_2:
[----:B------:R-:W-:-:S00]  /*2c70*/  BRA `(.L_x_2) ;  /* 0xfffffffc00fc7947 */ /* 0x000fc0000383ffff */
[----:B------:R-:W-:-:S00]  /*2c80*/  NOP ;  /* 0x0000000000007918 */ /* 0x000fc00000000000 */
[----:B------:R-:W-:-:S00]  /*2c90*/  NOP ;  /* 0x0000000000007918 */ /* 0x000fc00000000000 */
[----:B------:R-:W-:-:S00]  /*2ca0*/  NOP ;  /* 0x0000000000007918 */ /* 0x000fc00000000000 */
[----:B------:R-:W-:-:S00]  /*2cb0*/  NOP ;  /* 0x0000000000007918 */ /* 0x000fc00000000000 */
[----:B------:R-:W-:-:S00]  /*2cc0*/  NOP ;  /* 0x0000000000007918 */ /* 0x000fc00000000000 */
[----:B------:R-:W-:-:S00]  /*2cd0*/  NOP ;  /* 0x0000000000007918 */ /* 0x000fc00000000000 */
[----:B------:R-:W-:-:S00]  /*2ce0*/  NOP ;  /* 0x0000000000007918 */ /* 0x000fc00000000000 */
[----:B------:R-:W-:-:S00]  /*2cf0*/  NOP ;  /* 0x0000000000007918 */ /* 0x000fc00000000000 */
.L_x_3:


//--------------------- .nv.shared.triton_red_fused__unsafe_index_convolution_native_group_norm_35 --------------------------
	.section	.nv.shared.triton_red_fused__unsafe_index_convolution_native_group_norm_35,"aw",@nobits
	.sectionflags	@""
	.align	16
	.zero		1024


//--------------------- .nv.constant0.triton_red_fused__unsafe_index_convolution_native_group_norm_35 --------------------------
	.section	.nv.constant0.triton_red_fused__unsafe_index_convolution_native_group_norm_35,"a",@progbits
	.sectionflags	@""
	.align	4
.nv.constant0.triton_red_fused__unsafe_index_convolution_native_group_norm_35:
	.zero		592
